//
// Generated by NVIDIA NVVM Compiler
//
// Compiler Build ID: CL-36424714
// Cuda compilation tools, release 13.0, V13.0.88
// Based on NVVM 20.0.0
//

.version 9.0
.target sm_100
.address_size 64

	// .globl	_Z17reduce_sum_kernelPfS_ii
// _ZZ14softmax_kernelPfS_iiE4temp has been demoted
.extern .shared .align 16 .b8 sdata[];
.extern .shared .align 16 .b8 shared_mem[];

.visible .entry _Z17reduce_sum_kernelPfS_ii(
	.param .u64 .ptr .align 1 _Z17reduce_sum_kernelPfS_ii_param_0,
	.param .u64 .ptr .align 1 _Z17reduce_sum_kernelPfS_ii_param_1,
	.param .u32 _Z17reduce_sum_kernelPfS_ii_param_2,
	.param .u32 _Z17reduce_sum_kernelPfS_ii_param_3
)
{
	.reg .pred 	%p<6>;
	.reg .b32 	%r<16>;
	.reg .b32 	%f<10>;
	.reg .b64 	%rd<7>;

	ld.param.u64 	%rd1, [_Z17reduce_sum_kernelPfS_ii_param_0];
	ld.param.u64 	%rd2, [_Z17reduce_sum_kernelPfS_ii_param_1];
	ld.param.u32 	%r8, [_Z17reduce_sum_kernelPfS_ii_param_2];
	ld.param.u32 	%r7, [_Z17reduce_sum_kernelPfS_ii_param_3];
	mov.u32 	%r1, %tid.x;
	mov.u32 	%r9, %ctaid.x;
	mov.u32 	%r15, %ntid.x;
	mad.lo.s32 	%r3, %r9, %r15, %r1;
	setp.ge.s32 	%p1, %r3, %r8;
	mov.f32 	%f9, 0f00000000;
	@%p1 bra 	$L__BB0_2;
	cvta.to.global.u64 	%rd3, %rd1;
	mul.lo.s32 	%r10, %r7, %r3;
	mul.wide.s32 	%rd4, %r10, 4;
	add.s64 	%rd5, %rd3, %rd4;
	ld.global.f32 	%f9, [%rd5];
$L__BB0_2:
	shl.b32 	%r11, %r1, 2;
	mov.u32 	%r12, sdata;
	add.s32 	%r4, %r12, %r11;
	st.shared.f32 	[%r4], %f9;
	bar.sync 	0;
	setp.lt.u32 	%p2, %r15, 2;
	@%p2 bra 	$L__BB0_6;
$L__BB0_3:
	shr.u32 	%r6, %r15, 1;
	setp.ge.u32 	%p3, %r1, %r6;
	@%p3 bra 	$L__BB0_5;
	shl.b32 	%r13, %r6, 2;
	add.s32 	%r14, %r4, %r13;
	ld.shared.f32 	%f4, [%r14];
	ld.shared.f32 	%f5, [%r4];
	add.f32 	%f6, %f4, %f5;
	st.shared.f32 	[%r4], %f6;
$L__BB0_5:
	bar.sync 	0;
	setp.gt.u32 	%p4, %r15, 3;
	mov.u32 	%r15, %r6;
	@%p4 bra 	$L__BB0_3;
$L__BB0_6:
	setp.ne.s32 	%p5, %r1, 0;
	@%p5 bra 	$L__BB0_8;
	ld.shared.f32 	%f7, [sdata];
	cvta.to.global.u64 	%rd6, %rd2;
	atom.global.add.f32 	%f8, [%rd6], %f7;
$L__BB0_8:
	ret;

}
	// .globl	_Z17reduce_max_kernelPfS_ii
.visible .entry _Z17reduce_max_kernelPfS_ii(
	.param .u64 .ptr .align 1 _Z17reduce_max_kernelPfS_ii_param_0,
	.param .u64 .ptr .align 1 _Z17reduce_max_kernelPfS_ii_param_1,
	.param .u32 _Z17reduce_max_kernelPfS_ii_param_2,
	.param .u32 _Z17reduce_max_kernelPfS_ii_param_3
)
{
	.reg .pred 	%p<6>;
	.reg .b32 	%r<18>;
	.reg .b32 	%f<8>;
	.reg .b64 	%rd<7>;

	ld.param.u64 	%rd1, [_Z17reduce_max_kernelPfS_ii_param_0];
	ld.param.u64 	%rd2, [_Z17reduce_max_kernelPfS_ii_param_1];
	ld.param.u32 	%r8, [_Z17reduce_max_kernelPfS_ii_param_2];
	ld.param.u32 	%r7, [_Z17reduce_max_kernelPfS_ii_param_3];
	mov.u32 	%r1, %tid.x;
	mov.u32 	%r9, %ctaid.x;
	mov.u32 	%r17, %ntid.x;
	mad.lo.s32 	%r3, %r9, %r17, %r1;
	setp.ge.s32 	%p1, %r3, %r8;
	mov.f32 	%f7, 0fFF800000;
	@%p1 bra 	$L__BB1_2;
	cvta.to.global.u64 	%rd3, %rd1;
	mul.lo.s32 	%r10, %r7, %r3;
	mul.wide.s32 	%rd4, %r10, 4;
	add.s64 	%rd5, %rd3, %rd4;
	ld.global.f32 	%f7, [%rd5];
$L__BB1_2:
	shl.b32 	%r11, %r1, 2;
	mov.u32 	%r12, sdata;
	add.s32 	%r4, %r12, %r11;
	st.shared.f32 	[%r4], %f7;
	bar.sync 	0;
	setp.lt.u32 	%p2, %r17, 2;
	@%p2 bra 	$L__BB1_6;
$L__BB1_3:
	shr.u32 	%r6, %r17, 1;
	setp.ge.u32 	%p3, %r1, %r6;
	@%p3 bra 	$L__BB1_5;
	ld.shared.f32 	%f4, [%r4];
	shl.b32 	%r13, %r6, 2;
	add.s32 	%r14, %r4, %r13;
	ld.shared.f32 	%f5, [%r14];
	max.f32 	%f6, %f4, %f5;
	st.shared.f32 	[%r4], %f6;
$L__BB1_5:
	bar.sync 	0;
	setp.gt.u32 	%p4, %r17, 3;
	mov.u32 	%r17, %r6;
	@%p4 bra 	$L__BB1_3;
$L__BB1_6:
	setp.ne.s32 	%p5, %r1, 0;
	@%p5 bra 	$L__BB1_8;
	ld.shared.u32 	%r15, [sdata];
	cvta.to.global.u64 	%rd6, %rd2;
	atom.global.max.s32 	%r16, [%rd6], %r15;
$L__BB1_8:
	ret;

}
	// .globl	_Z14softmax_kernelPfS_ii
.visible .entry _Z14softmax_kernelPfS_ii(
	.param .u64 .ptr .align 1 _Z14softmax_kernelPfS_ii_param_0,
	.param .u64 .ptr .align 1 _Z14softmax_kernelPfS_ii_param_1,
	.param .u32 _Z14softmax_kernelPfS_ii_param_2,
	.param .u32 _Z14softmax_kernelPfS_ii_param_3
)
{
	.reg .pred 	%p<16>;
	.reg .b32 	%r<34>;
	.reg .b32 	%f<55>;
	.reg .b64 	%rd<18>;
	// demoted variable
	.shared .align 4 .b8 _ZZ14softmax_kernelPfS_iiE4temp[1024];
	ld.param.u64 	%rd4, [_Z14softmax_kernelPfS_ii_param_0];
	ld.param.u64 	%rd5, [_Z14softmax_kernelPfS_ii_param_1];
	ld.param.u32 	%r17, [_Z14softmax_kernelPfS_ii_param_2];
	ld.param.u32 	%r16, [_Z14softmax_kernelPfS_ii_param_3];
	mov.u32 	%r1, %ctaid.x;
	mov.u32 	%r33, %tid.x;
	setp.ge.s32 	%p1, %r1, %r17;
	@%p1 bra 	$L__BB2_24;
	cvta.to.global.u64 	%rd6, %rd4;
	mul.lo.s32 	%r18, %r16, %r1;
	cvt.s64.s32 	%rd1, %r18;
	mul.wide.s32 	%rd7, %r18, 4;
	add.s64 	%rd2, %rd6, %rd7;
	setp.ge.s32 	%p2, %r33, %r16;
	mov.f32 	%f52, 0fFF800000;
	@%p2 bra 	$L__BB2_4;
	mov.f32 	%f52, 0fFF800000;
	mov.u32 	%r3, %ntid.x;
	mov.u32 	%r29, %r33;
$L__BB2_3:
	mul.wide.s32 	%rd8, %r29, 4;
	add.s64 	%rd9, %rd2, %rd8;
	ld.global.f32 	%f12, [%rd9];
	max.f32 	%f52, %f52, %f12;
	add.s32 	%r29, %r29, %r3;
	setp.lt.s32 	%p3, %r29, %r16;
	@%p3 bra 	$L__BB2_3;
$L__BB2_4:
	shl.b32 	%r19, %r33, 2;
	mov.u32 	%r20, _ZZ14softmax_kernelPfS_iiE4temp;
	add.s32 	%r6, %r20, %r19;
	st.shared.f32 	[%r6], %f52;
	bar.sync 	0;
	mov.u32 	%r7, %ntid.x;
	setp.lt.u32 	%p4, %r7, 2;
	@%p4 bra 	$L__BB2_9;
	mov.u32 	%r30, %r7;
$L__BB2_6:
	shr.u32 	%r9, %r30, 1;
	setp.ge.u32 	%p5, %r33, %r9;
	@%p5 bra 	$L__BB2_8;
	ld.shared.f32 	%f13, [%r6];
	shl.b32 	%r21, %r9, 2;
	add.s32 	%r22, %r6, %r21;
	ld.shared.f32 	%f14, [%r22];
	max.f32 	%f15, %f13, %f14;
	st.shared.f32 	[%r6], %f15;
$L__BB2_8:
	bar.sync 	0;
	setp.gt.u32 	%p6, %r30, 3;
	mov.u32 	%r30, %r9;
	@%p6 bra 	$L__BB2_6;
$L__BB2_9:
	setp.ne.s32 	%p7, %r33, 0;
	@%p7 bra 	$L__BB2_11;
	ld.shared.f32 	%f16, [_ZZ14softmax_kernelPfS_iiE4temp];
	st.shared.f32 	[shared_mem], %f16;
$L__BB2_11:
	setp.ge.s32 	%p8, %r33, %r16;
	bar.sync 	0;
	mov.f32 	%f54, 0f00000000;
	@%p8 bra 	$L__BB2_14;
	mov.f32 	%f54, 0f00000000;
	ld.shared.f32 	%f4, [shared_mem];
	mov.u32 	%r31, %r33;
$L__BB2_13:
	mul.wide.s32 	%rd10, %r31, 4;
	add.s64 	%rd11, %rd2, %rd10;
	ld.global.f32 	%f19, [%rd11];
	sub.f32 	%f20, %f19, %f4;
	fma.rn.f32 	%f21, %f20, 0f3BBB989D, 0f3F000000;
	cvt.sat.f32.f32 	%f22, %f21;
	mov.f32 	%f23, 0f4B400001;
	mov.f32 	%f24, 0f437C0000;
	fma.rm.f32 	%f25, %f22, %f24, %f23;
	add.f32 	%f26, %f25, 0fCB40007F;
	neg.f32 	%f27, %f26;
	fma.rn.f32 	%f28, %f20, 0f3FB8AA3B, %f27;
	fma.rn.f32 	%f29, %f20, 0f32A57060, %f28;
	mov.b32 	%r23, %f25;
	shl.b32 	%r24, %r23, 23;
	mov.b32 	%f30, %r24;
	ex2.approx.ftz.f32 	%f31, %f29;
	fma.rn.f32 	%f54, %f31, %f30, %f54;
	add.s32 	%r31, %r31, %r7;
	setp.lt.s32 	%p9, %r31, %r16;
	@%p9 bra 	$L__BB2_13;
$L__BB2_14:
	setp.lt.u32 	%p10, %r7, 2;
	st.shared.f32 	[%r6], %f54;
	bar.sync 	0;
	@%p10 bra 	$L__BB2_19;
	mov.u32 	%r32, %r7;
$L__BB2_16:
	shr.u32 	%r13, %r32, 1;
	setp.ge.u32 	%p11, %r33, %r13;
	@%p11 bra 	$L__BB2_18;
	shl.b32 	%r25, %r13, 2;
	add.s32 	%r26, %r6, %r25;
	ld.shared.f32 	%f32, [%r26];
	ld.shared.f32 	%f33, [%r6];
	add.f32 	%f34, %f32, %f33;
	st.shared.f32 	[%r6], %f34;
$L__BB2_18:
	bar.sync 	0;
	setp.gt.u32 	%p12, %r32, 3;
	mov.u32 	%r32, %r13;
	@%p12 bra 	$L__BB2_16;
$L__BB2_19:
	setp.ne.s32 	%p13, %r33, 0;
	@%p13 bra 	$L__BB2_21;
	ld.shared.f32 	%f35, [_ZZ14softmax_kernelPfS_iiE4temp];
	st.shared.f32 	[shared_mem+4], %f35;
$L__BB2_21:
	setp.ge.s32 	%p14, %r33, %r16;
	bar.sync 	0;
	@%p14 bra 	$L__BB2_24;
	ld.shared.v2.f32 	{%f8, %f9}, [shared_mem];
	cvta.to.global.u64 	%rd3, %rd5;
$L__BB2_23:
	cvt.s64.s32 	%rd12, %r33;
	mul.wide.s32 	%rd13, %r33, 4;
	add.s64 	%rd14, %rd2, %rd13;
	ld.global.f32 	%f36, [%rd14];
	sub.f32 	%f37, %f36, %f8;
	fma.rn.f32 	%f38, %f37, 0f3BBB989D, 0f3F000000;
	cvt.sat.f32.f32 	%f39, %f38;
	mov.f32 	%f40, 0f4B400001;
	mov.f32 	%f41, 0f437C0000;
	fma.rm.f32 	%f42, %f39, %f41, %f40;
	add.f32 	%f43, %f42, 0fCB40007F;
	neg.f32 	%f44, %f43;
	fma.rn.f32 	%f45, %f37, 0f3FB8AA3B, %f44;
	fma.rn.f32 	%f46, %f37, 0f32A57060, %f45;
	mov.b32 	%r27, %f42;
	shl.b32 	%r28, %r27, 23;
	mov.b32 	%f47, %r28;
	ex2.approx.ftz.f32 	%f48, %f46;
	mul.f32 	%f49, %f48, %f47;
	div.rn.f32 	%f50, %f49, %f9;
	add.s64 	%rd15, %rd12, %rd1;
	shl.b64 	%rd16, %rd15, 2;
	add.s64 	%rd17, %rd3, %rd16;
	st.global.f32 	[%rd17], %f50;
	add.s32 	%r33, %r33, %r7;
	setp.lt.s32 	%p15, %r33, %r16;
	@%p15 bra 	$L__BB2_23;
$L__BB2_24:
	ret;

}


// ===== COMPILED SASS (sm_100) =====

	.target	sm_100

	.elftype	@"ET_EXEC"


//--------------------- .note.nv.tkinfo           --------------------------
	.section	.note.nv.tkinfo,"",@"SHT_NOTE"
	.sectionflags	@"SHF_NOTE_NV_TKINFO"
	.tkinfo
        /*0018*/ 	.word	0x00000002
        /*0030*/ 	.string	""
        /*0030*/ 	.string	"ptxas"
        /*0030*/ 	.string	"Cuda compilation tools, release 13.0, V13.0.88"
        /*0030*/ 	.string	"Build cuda_13.0.r13.0/compiler.36424714_0"
        /*0030*/ 	.string	"-arch sm_100 -m 64 "



//--------------------- .note.nv.cuinfo           --------------------------
	.section	.note.nv.cuinfo,"",@"SHT_NOTE"
	.sectionflags	@"SHF_NOTE_NV_CUINFO"
        /*0018*/ 	.short	0x0002
        /*001a*/ 	.short	0x0064
        /*001c*/ 	.short	0x0082
	.zero		2


//--------------------- .nv.info                  --------------------------
	.section	.nv.info,"",@"SHT_CUDA_INFO"
	.align	4


	//----- nvinfo : EIATTR_REGCOUNT
	.align		4
        /*0000*/ 	.byte	0x04, 0x2f
        /*0002*/ 	.short	(.L_1 - .L_0)
	.align		4
.L_0:
        /*0004*/ 	.word	index@(_Z17reduce_sum_kernelPfS_ii)
        /*0008*/ 	.word	0x0000000a


	//----- nvinfo : EIATTR_FRAME_SIZE
	.align		4
.L_1:
        /*000c*/ 	.byte	0x04, 0x11
        /*000e*/ 	.short	(.L_3 - .L_2)
	.align		4
.L_2:
        /*0010*/ 	.word	index@(_Z17reduce_sum_kernelPfS_ii)
        /*0014*/ 	.word	0x00000000


	//----- nvinfo : EIATTR_REGCOUNT
	.align		4
.L_3:
        /*0018*/ 	.byte	0x04, 0x2f
        /*001a*/ 	.short	(.L_5 - .L_4)
	.align		4
.L_4:
        /*001c*/ 	.word	index@(_Z17reduce_max_kernelPfS_ii)
        /*0020*/ 	.word	0x0000000a


	//----- nvinfo : EIATTR_FRAME_SIZE
	.align		4
.L_5:
        /*0024*/ 	.byte	0x04, 0x11
        /*0026*/ 	.short	(.L_7 - .L_6)
	.align		4
.L_6:
        /*0028*/ 	.word	index@(_Z17reduce_max_kernelPfS_ii)
        /*002c*/ 	.word	0x00000000


	//----- nvinfo : EIATTR_REGCOUNT
	.align		4
.L_7:
        /*0030*/ 	.byte	0x04, 0x2f
        /*0032*/ 	.short	(.L_9 - .L_8)
	.align		4
.L_8:
        /*0034*/ 	.word	index@(_Z14softmax_kernelPfS_ii)
        /*0038*/ 	.word	0x00000016


	//----- nvinfo : EIATTR_FRAME_SIZE
	.align		4
.L_9:
        /*003c*/ 	.byte	0x04, 0x11
        /*003e*/ 	.short	(.L_11 - .L_10)
	.align		4
.L_10:
        /*0040*/ 	.word	index@($__internal_0_$__cuda_sm3x_div_rn_noftz_f32_slowpath)
        /*0044*/ 	.word	0x00000000


	//----- nvinfo : EIATTR_FRAME_SIZE
	.align		4
.L_11:
        /*0048*/ 	.byte	0x04, 0x11
        /*004a*/ 	.short	(.L_13 - .L_12)
	.align		4
.L_12:
        /*004c*/ 	.word	index@(_Z14softmax_kernelPfS_ii)
        /*0050*/ 	.word	0x00000000


	//----- nvinfo : EIATTR_MIN_STACK_SIZE
	.align		4
.L_13:
        /*0054*/ 	.byte	0x04, 0x12
        /*0056*/ 	.short	(.L_15 - .L_14)
	.align		4
.L_14:
        /*0058*/ 	.word	index@(_Z14softmax_kernelPfS_ii)
        /*005c*/ 	.word	0x00000000


	//----- nvinfo : EIATTR_MIN_STACK_SIZE
	.align		4
.L_15:
        /*0060*/ 	.byte	0x04, 0x12
        /*0062*/ 	.short	(.L_17 - .L_16)
	.align		4
.L_16:
        /*0064*/ 	.word	index@(_Z17reduce_max_kernelPfS_ii)
        /*0068*/ 	.word	0x00000000


	//----- nvinfo : EIATTR_MIN_STACK_SIZE
	.align		4
.L_17:
        /*006c*/ 	.byte	0x04, 0x12
        /*006e*/ 	.short	(.L_19 - .L_18)
	.align		4
.L_18:
        /*0070*/ 	.word	index@(_Z17reduce_sum_kernelPfS_ii)
        /*0074*/ 	.word	0x00000000
.L_19:


//--------------------- .nv.compat                --------------------------
	.section	.nv.compat,"",@"SHT_CUDA_COMPAT_INFO"
	.align	4
        /*0000*/ 	.byte	0x02, 0x09, 0x00, 0x00, 0x02, 0x02, 0x01, 0x00, 0x02, 0x05, 0x05, 0x00, 0x03, 0x07, 0x01, 0x01
        /*0010*/ 	.byte	0x02, 0x03, 0x00, 0x00, 0x02, 0x06, 0x01, 0x00, 0x04, 0x0b, 0x08, 0x00, 0x01, 0x00, 0x00, 0x00
        /*0020*/ 	.byte	0x00, 0x00, 0x00, 0x00


//--------------------- .nv.info._Z14softmax_kernelPfS_ii --------------------------
	.section	.nv.info._Z14softmax_kernelPfS_ii,"",@"SHT_CUDA_INFO"
	.sectionflags	@""
	.align	4


	//----- nvinfo : EIATTR_CUDA_API_VERSION
	.align		4
        /*0000*/ 	.byte	0x04, 0x37
        /*0002*/ 	.short	(.L_21 - .L_20)
.L_20:
        /*0004*/ 	.word	0x00000082


	//----- nvinfo : EIATTR_KPARAM_INFO
	.align		4
.L_21:
        /*0008*/ 	.byte	0x04, 0x17
        /*000a*/ 	.short	(.L_23 - .L_22)
.L_22:
        /*000c*/ 	.word	0x00000000
        /*0010*/ 	.short	0x0003
        /*0012*/ 	.short	0x0014
        /*0014*/ 	.byte	0x00, 0xf0, 0x11, 0x00


	//----- nvinfo : EIATTR_KPARAM_INFO
	.align		4
.L_23:
        /*0018*/ 	.byte	0x04, 0x17
        /*001a*/ 	.short	(.L_25 - .L_24)
.L_24:
        /*001c*/ 	.word	0x00000000
        /*0020*/ 	.short	0x0002
        /*0022*/ 	.short	0x0010
        /*0024*/ 	.byte	0x00, 0xf0, 0x11, 0x00


	//----- nvinfo : EIATTR_KPARAM_INFO
	.align		4
.L_25:
        /*0028*/ 	.byte	0x04, 0x17
        /*002a*/ 	.short	(.L_27 - .L_26)
.L_26:
        /*002c*/ 	.word	0x00000000
        /*0030*/ 	.short	0x0001
        /*0032*/ 	.short	0x0008
        /*0034*/ 	.byte	0x00, 0xf5, 0x21, 0x00


	//----- nvinfo : EIATTR_KPARAM_INFO
	.align		4
.L_27:
        /*0038*/ 	.byte	0x04, 0x17
        /*003a*/ 	.short	(.L_29 - .L_28)
.L_28:
        /*003c*/ 	.word	0x00000000
        /*0040*/ 	.short	0x0000
        /*0042*/ 	.short	0x0000
        /*0044*/ 	.byte	0x00, 0xf5, 0x21, 0x00


	//----- nvinfo : EIATTR_SPARSE_MMA_MASK
	.align		4
.L_29:
        /*0048*/ 	.byte	0x03, 0x50
        /*004a*/ 	.short	0x0000


	//----- nvinfo : EIATTR_MAXREG_COUNT
	.align		4
        /*004c*/ 	.byte	0x03, 0x1b
        /*004e*/ 	.short	0x00ff


	//----- nvinfo : EIATTR_NUM_BARRIERS
	.align		4
        /*0050*/ 	.byte	0x02, 0x4c
        /*0052*/ 	.byte	0x01
	.zero		1


	//----- nvinfo : EIATTR_MERCURY_ISA_VERSION
	.align		4
        /*0054*/ 	.byte	0x03, 0x5f
        /*0056*/ 	.short	0x0101


	//----- nvinfo : EIATTR_VRC_CTA_INIT_COUNT
	.align		4
        /*0058*/ 	.byte	0x02, 0x4a
	.zero		1
	.zero		1


	//----- nvinfo : EIATTR_EXIT_INSTR_OFFSETS
	.align		4
        /*005c*/ 	.byte	0x04, 0x1c
        /*005e*/ 	.short	(.L_31 - .L_30)


	//   ....[0]....
.L_30:
        /*0060*/ 	.word	0x00000040


	//   ....[1]....
        /*0064*/ 	.word	0x000006a0


	//   ....[2]....
        /*0068*/ 	.word	0x00000940


	//----- nvinfo : EIATTR_CRS_STACK_SIZE
	.align		4
.L_31:
        /*006c*/ 	.byte	0x04, 0x1e
        /*006e*/ 	.short	(.L_33 - .L_32)
.L_32:
        /*0070*/ 	.word	0x00000000


	//----- nvinfo : EIATTR_CBANK_PARAM_SIZE
	.align		4
.L_33:
        /*0074*/ 	.byte	0x03, 0x19
        /*0076*/ 	.short	0x0018


	//----- nvinfo : EIATTR_PARAM_CBANK
	.align		4
        /*0078*/ 	.byte	0x04, 0x0a
        /*007a*/ 	.short	(.L_35 - .L_34)
	.align		4
.L_34:
        /*007c*/ 	.word	index@(.nv.constant0._Z14softmax_kernelPfS_ii)
        /*0080*/ 	.short	0x0380
        /*0082*/ 	.short	0x0018


	//----- nvinfo : EIATTR_SW_WAR
	.align		4
.L_35:
        /*0084*/ 	.byte	0x04, 0x36
        /*0086*/ 	.short	(.L_37 - .L_36)
.L_36:
        /*0088*/ 	.word	0x00000008
.L_37:


//--------------------- .nv.info._Z17reduce_max_kernelPfS_ii --------------------------
	.section	.nv.info._Z17reduce_max_kernelPfS_ii,"",@"SHT_CUDA_INFO"
	.sectionflags	@""
	.align	4


	//----- nvinfo : EIATTR_CUDA_API_VERSION
	.align		4
        /*0000*/ 	.byte	0x04, 0x37
        /*0002*/ 	.short	(.L_39 - .L_38)
.L_38:
        /*0004*/ 	.word	0x00000082


	//----- nvinfo : EIATTR_KPARAM_INFO
	.align		4
.L_39:
        /*0008*/ 	.byte	0x04, 0x17
        /*000a*/ 	.short	(.L_41 - .L_40)
.L_40:
        /*000c*/ 	.word	0x00000000
        /*0010*/ 	.short	0x0003
        /*0012*/ 	.short	0x0014
        /*0014*/ 	.byte	0x00, 0xf0, 0x11, 0x00


	//----- nvinfo : EIATTR_KPARAM_INFO
	.align		4
.L_41:
        /*0018*/ 	.byte	0x04, 0x17
        /*001a*/ 	.short	(.L_43 - .L_42)
.L_42:
        /*001c*/ 	.word	0x00000000
        /*0020*/ 	.short	0x0002
        /*0022*/ 	.short	0x0010
        /*0024*/ 	.byte	0x00, 0xf0, 0x11, 0x00


	//----- nvinfo : EIATTR_KPARAM_INFO
	.align		4
.L_43:
        /*0028*/ 	.byte	0x04, 0x17
        /*002a*/ 	.short	(.L_45 - .L_44)
.L_44:
        /*002c*/ 	.word	0x00000000
        /*0030*/ 	.short	0x0001
        /*0032*/ 	.short	0x0008
        /*0034*/ 	.byte	0x00, 0xf5, 0x21, 0x00


	//----- nvinfo : EIATTR_KPARAM_INFO
	.align		4
.L_45:
        /*0038*/ 	.byte	0x04, 0x17
        /*003a*/ 	.short	(.L_47 - .L_46)
.L_46:
        /*003c*/ 	.word	0x00000000
        /*0040*/ 	.short	0x0000
        /*0042*/ 	.short	0x0000
        /*0044*/ 	.byte	0x00, 0xf5, 0x21, 0x00


	//----- nvinfo : EIATTR_SPARSE_MMA_MASK
	.align		4
.L_47:
        /*0048*/ 	.byte	0x03, 0x50
        /*004a*/ 	.short	0x0000


	//----- nvinfo : EIATTR_MAXREG_COUNT
	.align		4
        /*004c*/ 	.byte	0x03, 0x1b
        /*004e*/ 	.short	0x00ff


	//----- nvinfo : EIATTR_NUM_BARRIERS
	.align		4
        /*0050*/ 	.byte	0x02, 0x4c
        /*0052*/ 	.byte	0x01
	.zero		1


	//----- nvinfo : EIATTR_MERCURY_ISA_VERSION
	.align		4
        /*0054*/ 	.byte	0x03, 0x5f
        /*0056*/ 	.short	0x0101


	//----- nvinfo : EIATTR_VRC_CTA_INIT_COUNT
	.align		4
        /*0058*/ 	.byte	0x02, 0x4a
	.zero		1
	.zero		1


	//----- nvinfo : EIATTR_EXIT_INSTR_OFFSETS
	.align		4
        /*005c*/ 	.byte	0x04, 0x1c
        /*005e*/ 	.short	(.L_49 - .L_48)


	//   ....[0]....
.L_48:
        /*0060*/ 	.word	0x00000220


	//   ....[1]....
        /*0064*/ 	.word	0x00000290


	//----- nvinfo : EIATTR_CBANK_PARAM_SIZE
	.align		4
.L_49:
        /*0068*/ 	.byte	0x03, 0x19
        /*006a*/ 	.short	0x0018


	//----- nvinfo : EIATTR_PARAM_CBANK
	.align		4
        /*006c*/ 	.byte	0x04, 0x0a
        /*006e*/ 	.short	(.L_51 - .L_50)
	.align		4
.L_50:
        /*0070*/ 	.word	index@(.nv.constant0._Z17reduce_max_kernelPfS_ii)
        /*0074*/ 	.short	0x0380
        /*0076*/ 	.short	0x0018


	//----- nvinfo : EIATTR_SW_WAR
	.align		4
.L_51:
        /*0078*/ 	.byte	0x04, 0x36
        /*007a*/ 	.short	(.L_53 - .L_52)
.L_52:
        /*007c*/ 	.word	0x00000008
.L_53:


//--------------------- .nv.info._Z17reduce_sum_kernelPfS_ii --------------------------
	.section	.nv.info._Z17reduce_sum_kernelPfS_ii,"",@"SHT_CUDA_INFO"
	.sectionflags	@""
	.align	4


	//----- nvinfo : EIATTR_CUDA_API_VERSION
	.align		4
        /*0000*/ 	.byte	0x04, 0x37
        /*0002*/ 	.short	(.L_55 - .L_54)
.L_54:
        /*0004*/ 	.word	0x00000082


	//----- nvinfo : EIATTR_KPARAM_INFO
	.align		4
.L_55:
        /*0008*/ 	.byte	0x04, 0x17
        /*000a*/ 	.short	(.L_57 - .L_56)
.L_56:
        /*000c*/ 	.word	0x00000000
        /*0010*/ 	.short	0x0003
        /*0012*/ 	.short	0x0014
        /*0014*/ 	.byte	0x00, 0xf0, 0x11, 0x00


	//----- nvinfo : EIATTR_KPARAM_INFO
	.align		4
.L_57:
        /*0018*/ 	.byte	0x04, 0x17
        /*001a*/ 	.short	(.L_59 - .L_58)
.L_58:
        /*001c*/ 	.word	0x00000000
        /*0020*/ 	.short	0x0002
        /*0022*/ 	.short	0x0010
        /*0024*/ 	.byte	0x00, 0xf0, 0x11, 0x00


	//----- nvinfo : EIATTR_KPARAM_INFO
	.align		4
.L_59:
        /*0028*/ 	.byte	0x04, 0x17
        /*002a*/ 	.short	(.L_61 - .L_60)
.L_60:
        /*002c*/ 	.word	0x00000000
        /*0030*/ 	.short	0x0001
        /*0032*/ 	.short	0x0008
        /*0034*/ 	.byte	0x00, 0xf5, 0x21, 0x00


	//----- nvinfo : EIATTR_KPARAM_INFO
	.align		4
.L_61:
        /*0038*/ 	.byte	0x04, 0x17
        /*003a*/ 	.short	(.L_63 - .L_62)
.L_62:
        /*003c*/ 	.word	0x00000000
        /*0040*/ 	.short	0x0000
        /*0042*/ 	.short	0x0000
        /*0044*/ 	.byte	0x00, 0xf5, 0x21, 0x00


	//----- nvinfo : EIATTR_SPARSE_MMA_MASK
	.align		4
.L_63:
        /*0048*/ 	.byte	0x03, 0x50
        /*004a*/ 	.short	0x0000


	//----- nvinfo : EIATTR_MAXREG_COUNT
	.align		4
        /*004c*/ 	.byte	0x03, 0x1b
        /*004e*/ 	.short	0x00ff


	//----- nvinfo : EIATTR_NUM_BARRIERS
	.align		4
        /*0050*/ 	.byte	0x02, 0x4c
        /*0052*/ 	.byte	0x01
	.zero		1


	//----- nvinfo : EIATTR_MERCURY_ISA_VERSION
	.align		4
        /*0054*/ 	.byte	0x03, 0x5f
        /*0056*/ 	.short	0x0101


	//----- nvinfo : EIATTR_VRC_CTA_INIT_COUNT
	.align		4
        /*0058*/ 	.byte	0x02, 0x4a
	.zero		1
	.zero		1


	//----- nvinfo : EIATTR_EXIT_INSTR_OFFSETS
	.align		4
        /*005c*/ 	.byte	0x04, 0x1c
        /*005e*/ 	.short	(.L_65 - .L_64)


	//   ....[0]....
.L_64:
        /*0060*/ 	.word	0x00000220


	//   ....[1]....
        /*0064*/ 	.word	0x00000290


	//----- nvinfo : EIATTR_CBANK_PARAM_SIZE
	.align		4
.L_65:
        /*0068*/ 	.byte	0x03, 0x19
        /*006a*/ 	.short	0x0018


	//----- nvinfo : EIATTR_PARAM_CBANK
	.align		4
        /*006c*/ 	.byte	0x04, 0x0a
        /*006e*/ 	.short	(.L_67 - .L_66)
	.align		4
.L_66:
        /*0070*/ 	.word	index@(.nv.constant0._Z17reduce_sum_kernelPfS_ii)
        /*0074*/ 	.short	0x0380
        /*0076*/ 	.short	0x0018


	//----- nvinfo : EIATTR_SW_WAR
	.align		4
.L_67:
        /*0078*/ 	.byte	0x04, 0x36
        /*007a*/ 	.short	(.L_69 - .L_68)
.L_68:
        /*007c*/ 	.word	0x00000008
.L_69:


//--------------------- .nv.callgraph             --------------------------
	.section	.nv.callgraph,"",@"SHT_CUDA_CALLGRAPH"
	.align	4
	.sectionentsize	8
	.align		4
        /*0000*/ 	.word	0x00000000
	.align		4
        /*0004*/ 	.word	0xffffffff
	.align		4
        /*0008*/ 	.word	0x00000000
	.align		4
        /*000c*/ 	.word	0xfffffffe
	.align		4
        /*0010*/ 	.word	0x00000000
	.align		4
        /*0014*/ 	.word	0xfffffffd
	.align		4
        /*0018*/ 	.word	0x00000000
	.align		4
        /*001c*/ 	.word	0xfffffffc


//--------------------- .text._Z14softmax_kernelPfS_ii --------------------------
	.section	.text._Z14softmax_kernelPfS_ii,"ax",@progbits
	.align	128
        .global         _Z14softmax_kernelPfS_ii
        .type           _Z14softmax_kernelPfS_ii,@function
        .size           _Z14softmax_kernelPfS_ii,(.L_x_31 - _Z14softmax_kernelPfS_ii)
        .other          _Z14softmax_kernelPfS_ii,@"STO_CUDA_ENTRY STV_DEFAULT"
_Z14softmax_kernelPfS_ii:
.text._Z14softmax_kernelPfS_ii:
[----:B------:R-:W-:Y:S08]  /*0000*/  LDC R1, c[0x0][0x37c] ;  /* 0x0000df00ff017b82 */ /* 0x000ff00000000800 */
[----:B------:R-:W0:Y:S08]  /*0010*/  S2UR UR4, SR_CTAID.X ;  /* 0x00000000000479c3 */ /* 0x000e300000002500 */
[----:B------:R-:W0:Y:S02]  /*0020*/  LDC R0, c[0x0][0x390] ;  /* 0x0000e400ff007b82 */ /* 0x000e240000000800 */
[----:B0-----:R-:W-:-:S13]  /*0030*/  ISETP.LE.AND P0, PT, R0, UR4, PT ;  /* 0x0000000400007c0c */ /* 0x001fda000bf03270 */
[----:B------:R-:W-:Y:S05]  /*0040*/  @P0 EXIT ;  /* 0x000000000000094d */ /* 0x000fea0003800000 */
[----:B------:R-:W0:Y:S01]  /*0050*/  S2R R7, SR_TID.X ;  /* 0x0000000000077919 */ /* 0x000e220000002100 */
[----:B------:R-:W1:Y:S01]  /*0060*/  LDC R8, c[0x0][0x394] ;  /* 0x0000e500ff087b82 */ /* 0x000e620000000800 */
[----:B------:R-:W2:Y:S01]  /*0070*/  LDCU.64 UR8, c[0x0][0x358] ;  /* 0x00006b00ff0877ac */ /* 0x000ea20008000a00 */
[----:B------:R-:W-:Y:S01]  /*0080*/  BSSY.RECONVERGENT B0, `(.L_x_0) ;  /* 0x0000011000007945 */ /* 0x000fe20003800200 */
[----:B------:R-:W-:-:S05]  /*0090*/  IMAD.MOV.U32 R9, RZ, RZ, -0x800000 ;  /* 0xff800000ff097424 */ /* 0x000fca00078e00ff */
[----:B------:R-:W3:Y:S01]  /*00a0*/  LDC.64 R4, c[0x0][0x380] ;  /* 0x0000e000ff047b82 */ /* 0x000ee20000000a00 */
[----:B-1----:R-:W-:Y:S01]  /*00b0*/  IMAD R6, R8, UR4, RZ ;  /* 0x0000000408067c24 */ /* 0x002fe2000f8e02ff */
[----:B0-----:R-:W-:-:S03]  /*00c0*/  ISETP.GE.AND P1, PT, R7, R8, PT ;  /* 0x000000080700720c */ /* 0x001fc60003f26270 */
[----:B---3--:R-:W-:Y:S01]  /*00d0*/  IMAD.WIDE R4, R6, 0x4, R4 ;  /* 0x0000000406047825 */ /* 0x008fe200078e0204 */
[----:B------:R-:W-:-:S09]  /*00e0*/  ISETP.NE.AND P0, PT, R7, RZ, PT ;  /* 0x000000ff0700720c */ /* 0x000fd20003f05270 */
[----:B--2---:R-:W-:Y:S05]  /*00f0*/  @P1 BRA `(.L_x_1) ;  /* 0x0000000000241947 */ /* 0x004fea0003800000 */
[----:B------:R-:W0:Y:S01]  /*0100*/  LDC R0, c[0x0][0x360] ;  /* 0x0000d800ff007b82 */ /* 0x000e220000000800 */
[----:B------:R-:W-:Y:S02]  /*0110*/  IMAD.MOV.U32 R9, RZ, RZ, -0x800000 ;  /* 0xff800000ff097424 */ /* 0x000fe400078e00ff */
[----:B------:R-:W-:-:S07]  /*0120*/  IMAD.MOV.U32 R11, RZ, RZ, R7 ;  /* 0x000000ffff0b7224 */ /* 0x000fce00078e0007 */
.L_x_2:
[----:B------:R-:W-:-:S06]  /*0130*/  IMAD.WIDE R2, R11, 0x4, R4 ;  /* 0x000000040b027825 */ /* 0x000fcc00078e0204 */
[----:B------:R-:W2:Y:S01]  /*0140*/  LDG.E R2, desc[UR8][R2.64] ;  /* 0x0000000802027981 */ /* 0x000ea2000c1e1900 */
[----:B0-----:R-:W-:-:S05]  /*0150*/  IMAD.IADD R11, R0, 0x1, R11 ;  /* 0x00000001000b7824 */ /* 0x001fca00078e020b */
[----:B------:R-:W-:Y:S02]  /*0160*/  ISETP.GE.AND P1, PT, R11, R8, PT ;  /* 0x000000080b00720c */ /* 0x000fe40003f26270 */
[----:B--2---:R-:W-:-:S11]  /*0170*/  FMNMX R9, R2, R9, !PT ;  /* 0x0000000902097209 */ /* 0x004fd60007800000 */
[----:B------:R-:W-:Y:S05]  /*0180*/  @!P1 BRA `(.L_x_2) ;  /* 0xfffffffc00e89947 */ /* 0x000fea000383ffff */
.L_x_1:
[----:B------:R-:W-:Y:S05]  /*0190*/  BSYNC.RECONVERGENT B0 ;  /* 0x0000000000007941 */ /* 0x000fea0003800200 */
.L_x_0:
[----:B------:R-:W0:Y:S01]  /*01a0*/  S2UR UR5, SR_CgaCtaId ;  /* 0x00000000000579c3 */ /* 0x000e220000008800 */
[----:B------:R-:W-:Y:S01]  /*01b0*/  UMOV UR4, 0x400 ;  /* 0x0000040000047882 */ /* 0x000fe20000000000 */
[----:B------:R-:W1:Y:S01]  /*01c0*/  @!P0 S2R R3, SR_CgaCtaId ;  /* 0x0000000000038919 */ /* 0x000e620000008800 */
[----:B------:R-:W2:Y:S01]  /*01d0*/  LDCU UR6, c[0x0][0x360] ;  /* 0x00006c00ff0677ac */ /* 0x000ea20008000800 */
[----:B------:R-:W-:Y:S01]  /*01e0*/  @!P0 MOV R2, 0x400 ;  /* 0x0000040000028802 */ /* 0x000fe20000000f00 */
[----:B--2---:R-:W-:Y:S02]  /*01f0*/  UISETP.GE.U32.AND UP0, UPT, UR6, 0x2, UPT ;  /* 0x000000020600788c */ /* 0x004fe4000bf06070 */
[----:B0-----:R-:W-:-:S06]  /*0200*/  ULEA UR4, UR5, UR4, 0x18 ;  /* 0x0000000405047291 */ /* 0x001fcc000f8ec0ff */
[----:B------:R-:W-:Y:S02]  /*0210*/  LEA R0, R7, UR4, 0x2 ;  /* 0x0000000407007c11 */ /* 0x000fe4000f8e10ff */
[----:B-1----:R-:W-:-:S03]  /*0220*/  @!P0 LEA R11, R3, R2, 0x18 ;  /* 0x00000002030b8211 */ /* 0x002fc600078ec0ff */
[----:B------:R0:W-:Y:S01]  /*0230*/  STS [R0], R9 ;  /* 0x0000000900007388 */ /* 0x0001e20000000800 */
[----:B------:R-:W-:Y:S06]  /*0240*/  BAR.SYNC.DEFER_BLOCKING 0x0 ;  /* 0x0000000000007b1d */ /* 0x000fec0000010000 */
[----:B------:R-:W-:Y:S05]  /*0250*/  BRA.U !UP0, `(.L_x_3) ;  /* 0x0000000108307547 */ /* 0x000fea000b800000 */
[----:B------:R-:W-:-:S07]  /*0260*/  IMAD.U32 R2, RZ, RZ, UR6 ;  /* 0x00000006ff027e24 */ /* 0x000fce000f8e00ff */
.L_x_4:
[----:B0-----:R-:W-:-:S04]  /*0270*/  SHF.R.U32.HI R9, RZ, 0x1, R2 ;  /* 0x00000001ff097819 */ /* 0x001fc80000011602 */
[----:B------:R-:W-:-:S13]  /*0280*/  ISETP.GE.U32.AND P1, PT, R7, R9, PT ;  /* 0x000000090700720c */ /* 0x000fda0003f26070 */
[----:B------:R-:W-:Y:S01]  /*0290*/  @!P1 IMAD R8, R9, 0x4, R0 ;  /* 0x0000000409089824 */ /* 0x000fe200078e0200 */
[----:B------:R-:W-:Y:S05]  /*02a0*/  @!P1 LDS R3, [R0] ;  /* 0x0000000000039984 */ /* 0x000fea0000000800 */
[----:B------:R-:W0:Y:S02]  /*02b0*/  @!P1 LDS R8, [R8] ;  /* 0x0000000008089984 */ /* 0x000e240000000800 */
[----:B0-----:R-:W-:-:S05]  /*02c0*/  @!P1 FMNMX R3, R3, R8, !PT ;  /* 0x0000000803039209 */ /* 0x001fca0007800000 */
[----:B------:R1:W-:Y:S01]  /*02d0*/  @!P1 STS [R0], R3 ;  /* 0x0000000300009388 */ /* 0x0003e20000000800 */
[----:B------:R-:W-:Y:S01]  /*02e0*/  BAR.SYNC.DEFER_BLOCKING 0x0 ;  /* 0x0000000000007b1d */ /* 0x000fe20000010000 */
[----:B------:R-:W-:Y:S01]  /*02f0*/  ISETP.GT.U32.AND P1, PT, R2, 0x3, PT ;  /* 0x000000030200780c */ /* 0x000fe20003f24070 */
[----:B------:R-:W-:-:S12]  /*0300*/  IMAD.MOV.U32 R2, RZ, RZ, R9 ;  /* 0x000000ffff027224 */ /* 0x000fd800078e0009 */
[----:B-1----:R-:W-:Y:S05]  /*0310*/  @P1 BRA `(.L_x_4) ;  /* 0xfffffffc00d41947 */ /* 0x002fea000383ffff */
.L_x_3:
[----:B------:R-:W1:Y:S01]  /*0320*/  @!P0 LDS R2, [R11] ;  /* 0x000000000b028984 */ /* 0x000e620000000800 */
[----:B------:R-:W-:Y:S01]  /*0330*/  ISETP.NE.AND P1, PT, R7, RZ, PT ;  /* 0x000000ff0700720c */ /* 0x000fe20003f25270 */
[----:B------:R-:W2:Y:S01]  /*0340*/  LDCU UR7, c[0x0][0x394] ;  /* 0x00007280ff0777ac */ /* 0x000ea20008000800 */
[----:B------:R-:W-:Y:S01]  /*0350*/  BSSY.RECONVERGENT B0, `(.L_x_5) ;  /* 0x000001e000007945 */ /* 0x000fe20003800200 */
[----:B0-----:R-:W-:-:S10]  /*0360*/  IMAD.MOV.U32 R9, RZ, RZ, RZ ;  /* 0x000000ffff097224 */ /* 0x001fd400078e00ff */
[----:B------:R-:W0:Y:S01]  /*0370*/  @!P1 S2R R17, SR_CgaCtaId ;  /* 0x0000000000119919 */ /* 0x000e220000008800 */
[----:B------:R-:W-:Y:S02]  /*0380*/  @!P1 MOV R14, 0x400 ;  /* 0x00000400000e9802 */ /* 0x000fe40000000f00 */
[----:B--2---:R-:W-:Y:S01]  /*0390*/  ISETP.GE.AND P2, PT, R7, UR7, PT ;  /* 0x0000000707007c0c */ /* 0x004fe2000bf46270 */
[----:B-1----:R1:W-:Y:S01]  /*03a0*/  @!P0 STS [R11+0x400], R2 ;  /* 0x000400020b008388 */ /* 0x0023e20000000800 */
[----:B------:R-:W-:Y:S11]  /*03b0*/  BAR.SYNC.DEFER_BLOCKING 0x0 ;  /* 0x0000000000007b1d */ /* 0x000ff60000010000 */
[----:B------:R-:W-:Y:S05]  /*03c0*/  @P2 BRA `(.L_x_6) ;  /* 0x0000000000582947 */ /* 0x000fea0003800000 */
[----:B------:R-:W2:Y:S01]  /*03d0*/  S2UR UR5, SR_CgaCtaId ;  /* 0x00000000000579c3 */ /* 0x000ea20000008800 */
[----:B------:R-:W-:Y:S01]  /*03e0*/  UMOV UR4, 0x400 ;  /* 0x0000040000047882 */ /* 0x000fe20000000000 */
[----:B------:R-:W-:Y:S02]  /*03f0*/  IMAD.MOV.U32 R9, RZ, RZ, RZ ;  /* 0x000000ffff097224 */ /* 0x000fe400078e00ff */
[----:B-1----:R-:W-:Y:S01]  /*0400*/  IMAD.MOV.U32 R11, RZ, RZ, R7 ;  /* 0x000000ffff0b7224 */ /* 0x002fe200078e0007 */
[----:B--2---:R-:W-:-:S09]  /*0410*/  ULEA UR4, UR5, UR4, 0x18 ;  /* 0x0000000405047291 */ /* 0x004fd2000f8ec0ff */
[----:B------:R-:W1:Y:S03]  /*0420*/  LDS R8, [UR4+0x400] ;  /* 0x00040004ff087984 */ /* 0x000e660008000800 */
.L_x_7:
[----:B------:R-:W-:-:S06]  /*0430*/  IMAD.WIDE R2, R11, 0x4, R4 ;  /* 0x000000040b027825 */ /* 0x000fcc00078e0204 */
[----:B------:R-:W1:Y:S01]  /*0440*/  LDG.E R3, desc[UR8][R2.64] ;  /* 0x0000000802037981 */ /* 0x000e62000c1e1900 */
[----:B------:R-:W-:Y:S02]  /*0450*/  HFMA2 R13, -RZ, RZ, 0.96630859375, -0.0022525787353515625 ;  /* 0x3bbb989dff0d7431 */ /* 0x000fe400000001ff */
[----:B------:R-:W-:Y:S02]  /*0460*/  IMAD.MOV.U32 R15, RZ, RZ, 0x437c0000 ;  /* 0x437c0000ff0f7424 */ /* 0x000fe400078e00ff */
[----:B------:R-:W-:-:S05]  /*0470*/  VIADD R11, R11, UR6 ;  /* 0x000000060b0b7c36 */ /* 0x000fca0008000000 */
[----:B------:R-:W-:Y:S01]  /*0480*/  ISETP.GE.AND P0, PT, R11, UR7, PT ;  /* 0x000000070b007c0c */ /* 0x000fe2000bf06270 */
[----:B-1----:R-:W-:-:S04]  /*0490*/  FADD R10, -R8, R3 ;  /* 0x00000003080a7221 */ /* 0x002fc80000000100 */
[----:B------:R-:W-:-:S04]  /*04a0*/  FFMA.SAT R12, R10, R13, 0.5 ;  /* 0x3f0000000a0c7423 */ /* 0x000fc8000000200d */
[----:B------:R-:W-:-:S04]  /*04b0*/  FFMA.RM R12, R12, R15, 12582913 ;  /* 0x4b4000010c0c7423 */ /* 0x000fc8000000400f */
[C---:B------:R-:W-:Y:S01]  /*04c0*/  FADD R13, R12.reuse, -12583039 ;  /* 0xcb40007f0c0d7421 */ /* 0x040fe20000000000 */
[----:B------:R-:W-:-:S03]  /*04d0*/  IMAD.SHL.U32 R12, R12, 0x800000, RZ ;  /* 0x008000000c0c7824 */ /* 0x000fc600078e00ff */
[----:B------:R-:W-:-:S04]  /*04e0*/  FFMA R13, R10, 1.4426950216293334961, -R13 ;  /* 0x3fb8aa3b0a0d7823 */ /* 0x000fc8000000080d */
[----:B------:R-:W-:-:S06]  /*04f0*/  FFMA R13, R10, 1.925963033500011079e-08, R13 ;  /* 0x32a570600a0d7823 */ /* 0x000fcc000000000d */
[----:B------:R-:W1:Y:S02]  /*0500*/  MUFU.EX2 R13, R13 ;  /* 0x0000000d000d7308 */ /* 0x000e640000000800 */
[----:B-1----:R-:W-:Y:S01]  /*0510*/  FFMA R9, R12, R13, R9 ;  /* 0x0000000d0c097223 */ /* 0x002fe20000000009 */
[----:B------:R-:W-:Y:S06]  /*0520*/  @!P0 BRA `(.L_x_7) ;  /* 0xfffffffc00c08947 */ /* 0x000fec000383ffff */
.L_x_6:
[----:B------:R-:W-:Y:S05]  /*0530*/  BSYNC.RECONVERGENT B0 ;  /* 0x0000000000007941 */ /* 0x000fea0003800200 */
.L_x_5:
[----:B------:R2:W-:Y:S01]  /*0540*/  STS [R0], R9 ;  /* 0x0000000900007388 */ /* 0x0005e20000000800 */
[----:B------:R-:W-:Y:S01]  /*0550*/  UISETP.GE.U32.AND UP0, UPT, UR6, 0x2, UPT ;  /* 0x000000020600788c */ /* 0x000fe2000bf06070 */
[----:B0-----:R-:W-:Y:S01]  /*0560*/  @!P1 LEA R17, R17, R14, 0x18 ;  /* 0x0000000e11119211 */ /* 0x001fe200078ec0ff */
[----:B------:R-:W-:Y:S07]  /*0570*/  BAR.SYNC.DEFER_BLOCKING 0x0 ;  /* 0x0000000000007b1d */ /* 0x000fee0000010000 */
[----:B--2---:R-:W-:Y:S05]  /*0580*/  BRA.U !UP0, `(.L_x_8) ;  /* 0x0000000108307547 */ /* 0x004fea000b800000 */
[----:B-1----:R-:W-:-:S07]  /*0590*/  IMAD.U32 R2, RZ, RZ, UR6 ;  /* 0x00000006ff027e24 */ /* 0x002fce000f8e00ff */
.L_x_9:
[----:B------:R-:W-:-:S04]  /*05a0*/  SHF.R.U32.HI R10, RZ, 0x1, R2 ;  /* 0x00000001ff0a7819 */ /* 0x000fc80000011602 */
[----:B------:R-:W-:-:S13]  /*05b0*/  ISETP.GE.U32.AND P0, PT, R7, R10, PT ;  /* 0x0000000a0700720c */ /* 0x000fda0003f06070 */
[----:B------:R-:W-:Y:S01]  /*05c0*/  @!P0 IMAD R3, R10, 0x4, R0 ;  /* 0x000000040a038824 */ /* 0x000fe200078e0200 */
[----:B------:R-:W-:Y:S05]  /*05d0*/  @!P0 LDS R8, [R0] ;  /* 0x0000000000088984 */ /* 0x000fea0000000800 */
[----:B------:R-:W0:Y:S02]  /*05e0*/  @!P0 LDS R3, [R3] ;  /* 0x0000000003038984 */ /* 0x000e240000000800 */
[----:B0-----:R-:W-:-:S05]  /*05f0*/  @!P0 FADD R9, R3, R8 ;  /* 0x0000000803098221 */ /* 0x001fca0000000000 */
[----:B------:R0:W-:Y:S01]  /*0600*/  @!P0 STS [R0], R9 ;  /* 0x0000000900008388 */ /* 0x0001e20000000800 */
[----:B------:R-:W-:Y:S01]  /*0610*/  BAR.SYNC.DEFER_BLOCKING 0x0 ;  /* 0x0000000000007b1d */ /* 0x000fe20000010000 */
[----:B------:R-:W-:Y:S01]  /*0620*/  ISETP.GT.U32.AND P0, PT, R2, 0x3, PT ;  /* 0x000000030200780c */ /* 0x000fe20003f04070 */
[----:B------:R-:W-:-:S12]  /*0630*/  IMAD.MOV.U32 R2, RZ, RZ, R10 ;  /* 0x000000ffff027224 */ /* 0x000fd800078e000a */
[----:B0-----:R-:W-:Y:S05]  /*0640*/  @P0 BRA `(.L_x_9) ;  /* 0xfffffffc00d40947 */ /* 0x001fea000383ffff */
.L_x_8:
[----:B------:R-:W0:Y:S01]  /*0650*/  @!P1 LDS R0, [R17] ;  /* 0x0000000011009984 */ /* 0x000e220000000800 */
[----:B------:R-:W2:Y:S02]  /*0660*/  LDCU UR4, c[0x0][0x394] ;  /* 0x00007280ff0477ac */ /* 0x000ea40008000800 */
[----:B--2---:R-:W-:Y:S01]  /*0670*/  ISETP.GE.AND P0, PT, R7, UR4, PT ;  /* 0x0000000407007c0c */ /* 0x004fe2000bf06270 */
[----:B0-----:R0:W-:Y:S01]  /*0680*/  @!P1 STS [R17+0x404], R0 ;  /* 0x0004040011009388 */ /* 0x0011e20000000800 */
[----:B------:R-:W-:Y:S11]  /*0690*/  BAR.SYNC.DEFER_BLOCKING 0x0 ;  /* 0x0000000000007b1d */ /* 0x000ff60000010000 */
[----:B------:R-:W-:Y:S05]  /*06a0*/  @P0 EXIT ;  /* 0x000000000000094d */ /* 0x000fea0003800000 */
[----:B------:R-:W2:Y:S01]  /*06b0*/  S2UR UR5, SR_CgaCtaId ;  /* 0x00000000000579c3 */ /* 0x000ea20000008800 */
[----:B------:R-:W-:Y:S01]  /*06c0*/  UMOV UR4, 0x400 ;  /* 0x0000040000047882 */ /* 0x000fe20000000000 */
[----:B------:R-:W3:Y:S01]  /*06d0*/  LDCU UR7, c[0x0][0x394] ;  /* 0x00007280ff0777ac */ /* 0x000ee20008000800 */
[----:B--2---:R-:W-:-:S09]  /*06e0*/  ULEA UR4, UR5, UR4, 0x18 ;  /* 0x0000000405047291 */ /* 0x004fd2000f8ec0ff */
[----:B-1----:R-:W1:Y:S02]  /*06f0*/  LDS.64 R2, [UR4+0x400] ;  /* 0x00040004ff027984 */ /* 0x002e640008000a00 */
[----:B---3--:R-:W2:Y:S02]  /*0700*/  LDCU.64 UR4, c[0x0][0x388] ;  /* 0x00007100ff0477ac */ /* 0x008ea40008000a00 */
.L_x_12:
[----:B---3--:R-:W-:-:S06]  /*0710*/  IMAD.WIDE R8, R7, 0x4, R4 ;  /* 0x0000000407087825 */ /* 0x008fcc00078e0204 */
[----:B------:R-:W0:Y:S01]  /*0720*/  LDG.E R9, desc[UR8][R8.64] ;  /* 0x0000000808097981 */ /* 0x000e22000c1e1900 */
[----:B------:R-:W-:Y:S01]  /*0730*/  IMAD.MOV.U32 R11, RZ, RZ, 0x3bbb989d ;  /* 0x3bbb989dff0b7424 */ /* 0x000fe200078e00ff */
[----:B------:R-:W-:Y:S01]  /*0740*/  MOV R13, 0x437c0000 ;  /* 0x437c0000000d7802 */ /* 0x000fe20000000f00 */
[----:B-1----:R-:W1:Y:S01]  /*0750*/  MUFU.RCP R12, R3 ;  /* 0x00000003000c7308 */ /* 0x002e620000001000 */
[----:B------:R-:W-:Y:S01]  /*0760*/  BSSY.RECONVERGENT B0, `(.L_x_10) ;  /* 0x0000015000007945 */ /* 0x000fe20003800200 */
[----:B0-----:R-:W-:Y:S01]  /*0770*/  FADD R0, -R2, R9 ;  /* 0x0000000902007221 */ /* 0x001fe20000000100 */
[----:B-1----:R-:W-:-:S03]  /*0780*/  FFMA R9, -R3, R12, 1 ;  /* 0x3f80000003097423 */ /* 0x002fc6000000010c */
[----:B------:R-:W-:-:S04]  /*0790*/  FFMA.SAT R10, R0, R11, 0.5 ;  /* 0x3f000000000a7423 */ /* 0x000fc8000000200b */
[----:B------:R-:W-:Y:S01]  /*07a0*/  FFMA.RM R10, R10, R13, 12582913 ;  /* 0x4b4000010a0a7423 */ /* 0x000fe2000000400d */
[----:B------:R-:W-:Y:S01]  /*07b0*/  FFMA R13, R12, R9, R12 ;  /* 0x000000090c0d7223 */ /* 0x000fe2000000000c */
[----:B------:R-:W-:Y:S02]  /*07c0*/  SHF.R.S32.HI R9, RZ, 0x1f, R7 ;  /* 0x0000001fff097819 */ /* 0x000fe40000011407 */
[----:B------:R-:W-:-:S04]  /*07d0*/  FADD R11, R10, -12583039 ;  /* 0xcb40007f0a0b7421 */ /* 0x000fc80000000000 */
[----:B------:R-:W-:-:S04]  /*07e0*/  FFMA R11, R0, 1.4426950216293334961, -R11 ;  /* 0x3fb8aa3b000b7823 */ /* 0x000fc8000000080b */
[----:B------:R-:W-:Y:S01]  /*07f0*/  FFMA R11, R0, 1.925963033500011079e-08, R11 ;  /* 0x32a57060000b7823 */ /* 0x000fe2000000000b */
[----:B------:R-:W-:-:S05]  /*0800*/  IMAD.SHL.U32 R0, R10, 0x800000, RZ ;  /* 0x008000000a007824 */ /* 0x000fca00078e00ff */
[----:B------:R-:W0:Y:S02]  /*0810*/  MUFU.EX2 R11, R11 ;  /* 0x0000000b000b7308 */ /* 0x000e240000000800 */
[----:B0-----:R-:W-:-:S06]  /*0820*/  FMUL R0, R0, R11 ;  /* 0x0000000b00007220 */ /* 0x001fcc0000400000 */
[----:B------:R-:W0:Y:S01]  /*0830*/  FCHK P0, R0, R3 ;  /* 0x0000000300007302 */ /* 0x000e220000000000 */
[----:B------:R-:W-:-:S04]  /*0840*/  FFMA R8, R0, R13, RZ ;  /* 0x0000000d00087223 */ /* 0x000fc800000000ff */
[----:B------:R-:W-:-:S04]  /*0850*/  FFMA R10, -R3, R8, R0 ;  /* 0x00000008030a7223 */ /* 0x000fc80000000100 */
[----:B------:R-:W-:Y:S01]  /*0860*/  FFMA R13, R13, R10, R8 ;  /* 0x0000000a0d0d7223 */ /* 0x000fe20000000008 */
[----:B0-----:R-:W-:Y:S06]  /*0870*/  @!P0 BRA `(.L_x_11) ;  /* 0x00000000000c8947 */ /* 0x001fec0003800000 */
[----:B------:R-:W-:-:S07]  /*0880*/  MOV R8, 0x8a0 ;  /* 0x000008a000087802 */ /* 0x000fce0000000f00 */
[----:B--2---:R-:W-:Y:S05]  /*0890*/  CALL.REL.NOINC `($__internal_0_$__cuda_sm3x_div_rn_noftz_f32_slowpath) ;  /* 0x00000000002c7944 */ /* 0x004fea0003c00000 */
[----:B------:R-:W-:-:S07]  /*08a0*/  IMAD.MOV.U32 R13, RZ, RZ, R0 ;  /* 0x000000ffff0d7224 */ /* 0x000fce00078e0000 */
.L_x_11:
[----:B--2---:R-:W-:Y:S05]  /*08b0*/  BSYNC.RECONVERGENT B0 ;  /* 0x0000000000007941 */ /* 0x004fea0003800200 */
.L_x_10:
[----:B------:R-:W-:Y:S01]  /*08c0*/  IADD3 R0, P0, PT, R6, R7, RZ ;  /* 0x0000000706007210 */ /* 0x000fe20007f1e0ff */
[----:B------:R-:W-:-:S03]  /*08d0*/  VIADD R7, R7, UR6 ;  /* 0x0000000607077c36 */ /* 0x000fc60008000000 */
[----:B------:R-:W-:Y:S02]  /*08e0*/  LEA.HI.X.SX32 R9, R6, R9, 0x1, P0 ;  /* 0x0000000906097211 */ /* 0x000fe400000f0eff */
[----:B------:R-:W-:-:S04]  /*08f0*/  LEA R8, P0, R0, UR4, 0x2 ;  /* 0x0000000400087c11 */ /* 0x000fc8000f8010ff */
[----:B------:R-:W-:Y:S02]  /*0900*/  LEA.HI.X R9, R0, UR5, R9, 0x2, P0 ;  /* 0x0000000500097c11 */ /* 0x000fe400080f1409 */
[----:B------:R-:W-:-:S03]  /*0910*/  ISETP.GE.AND P0, PT, R7, UR7, PT ;  /* 0x0000000707007c0c */ /* 0x000fc6000bf06270 */
[----:B------:R3:W-:Y:S10]  /*0920*/  STG.E desc[UR8][R8.64], R13 ;  /* 0x0000000d08007986 */ /* 0x0007f4000c101908 */
[----:B------:R-:W-:Y:S05]  /*0930*/  @!P0 BRA `(.L_x_12) ;  /* 0xfffffffc00748947 */ /* 0x000fea000383ffff */
[----:B------:R-:W-:Y:S05]  /*0940*/  EXIT ;  /* 0x000000000000794d */ /* 0x000fea0003800000 */
        .weak           $__internal_0_$__cuda_sm3x_div_rn_noftz_f32_slowpath
        .type           $__internal_0_$__cuda_sm3x_div_rn_noftz_f32_slowpath,@function
        .size           $__internal_0_$__cuda_sm3x_div_rn_noftz_f32_slowpath,(.L_x_31 - $__internal_0_$__cuda_sm3x_div_rn_noftz_f32_slowpath)
$__internal_0_$__cuda_sm3x_div_rn_noftz_f32_slowpath:
[--C-:B------:R-:W-:Y:S01]  /*0950*/  SHF.R.U32.HI R11, RZ, 0x17, R3.reuse ;  /* 0x00000017ff0b7819 */ /* 0x100fe20000011603 */
[----:B------:R-:W-:Y:S01]  /*0960*/  BSSY.RECONVERGENT B1, `(.L_x_13) ;  /* 0x0000064000017945 */ /* 0x000fe20003800200 */
[--C-:B------:R-:W-:Y:S01]  /*0970*/  SHF.R.U32.HI R10, RZ, 0x17, R0.reuse ;  /* 0x00000017ff0a7819 */ /* 0x100fe20000011600 */
[----:B------:R-:W-:Y:S01]  /*0980*/  IMAD.MOV.U32 R12, RZ, RZ, R0 ;  /* 0x000000ffff0c7224 */ /* 0x000fe200078e0000 */
[----:B------:R-:W-:Y:S01]  /*0990*/  LOP3.LUT R11, R11, 0xff, RZ, 0xc0, !PT ;  /* 0x000000ff0b0b7812 */ /* 0x000fe200078ec0ff */
[----:B------:R-:W-:Y:S01]  /*09a0*/  IMAD.MOV.U32 R13, RZ, RZ, R3 ;  /* 0x000000ffff0d7224 */ /* 0x000fe200078e0003 */
[----:B------:R-:W-:-:S03]  /*09b0*/  LOP3.LUT R16, R10, 0xff, RZ, 0xc0, !PT ;  /* 0x000000ff0a107812 */ /* 0x000fc600078ec0ff */
[----:B------:R-:W-:Y:S02]  /*09c0*/  VIADD R14, R11, 0xffffffff ;  /* 0xffffffff0b0e7836 */ /* 0x000fe40000000000 */
[----:B------:R-:W-:-:S03]  /*09d0*/  VIADD R15, R16, 0xffffffff ;  /* 0xffffffff100f7836 */ /* 0x000fc60000000000 */
[----:B------:R-:W-:-:S04]  /*09e0*/  ISETP.GT.U32.AND P0, PT, R14, 0xfd, PT ;  /* 0x000000fd0e00780c */ /* 0x000fc80003f04070 */
[----:B------:R-:W-:-:S13]  /*09f0*/  ISETP.GT.U32.OR P0, PT, R15, 0xfd, P0 ;  /* 0x000000fd0f00780c */ /* 0x000fda0000704470 */
[----:B------:R-:W-:Y:S01]  /*0a00*/  @!P0 MOV R10, RZ ;  /* 0x000000ff000a8202 */ /* 0x000fe20000000f00 */
[----:B------:R-:W-:Y:S06]  /*0a10*/  @!P0 BRA `(.L_x_14) ;  /* 0x00000000005c8947 */ /* 0x000fec0003800000 */
[----:B------:R-:W-:Y:S02]  /*0a20*/  FSETP.GTU.FTZ.AND P1, PT, |R3|, +INF , PT ;  /* 0x7f8000000300780b */ /* 0x000fe40003f3c200 */
[----:B------:R-:W-:-:S04]  /*0a30*/  FSETP.GTU.FTZ.AND P0, PT, |R0|, +INF , PT ;  /* 0x7f8000000000780b */ /* 0x000fc80003f1c200 */
[----:B------:R-:W-:-:S13]  /*0a40*/  PLOP3.LUT P0, PT, P0, P1, PT, 0xf8, 0x8f ;  /* 0x00000000008f781c */ /* 0x000fda0000703f70 */
[----:B------:R-:W-:Y:S05]  /*0a50*/  @P0 BRA `(.L_x_15) ;  /* 0x00000004004c0947 */ /* 0x000fea0003800000 */
[----:B------:R-:W-:-:S13]  /*0a60*/  LOP3.LUT P0, RZ, R13, 0x7fffffff, R12, 0xc8, !PT ;  /* 0x7fffffff0dff7812 */ /* 0x000fda000780c80c */
[----:B------:R-:W-:Y:S05]  /*0a70*/  @!P0 BRA `(.L_x_16) ;  /* 0x00000004003c8947 */ /* 0x000fea0003800000 */
[C---:B------:R-:W-:Y:S02]  /*0a80*/  FSETP.NEU.FTZ.AND P2, PT, |R0|.reuse, +INF , PT ;  /* 0x7f8000000000780b */ /* 0x040fe40003f5d200 */
[----:B------:R-:W-:Y:S02]  /*0a90*/  FSETP.NEU.FTZ.AND P1, PT, |R3|, +INF , PT ;  /* 0x7f8000000300780b */ /* 0x000fe40003f3d200 */
[----:B------:R-:W-:-:S11]  /*0aa0*/  FSETP.NEU.FTZ.AND P0, PT, |R0|, +INF , PT ;  /* 0x7f8000000000780b */ /* 0x000fd60003f1d200 */
[----:B------:R-:W-:Y:S05]  /*0ab0*/  @!P1 BRA !P2, `(.L_x_16) ;  /* 0x00000004002c9947 */ /* 0x000fea0005000000 */
[----:B------:R-:W-:-:S04]  /*0ac0*/  LOP3.LUT P2, RZ, R12, 0x7fffffff, RZ, 0xc0, !PT ;  /* 0x7fffffff0cff7812 */ /* 0x000fc8000784c0ff */
[----:B------:R-:W-:-:S13]  /*0ad0*/  PLOP3.LUT P1, PT, P1, P2, PT, 0x2f, 0xf2 ;  /* 0x0000000000f2781c */ /* 0x000fda0000f24577 */
[----:B------:R-:W-:Y:S05]  /*0ae0*/  @P1 BRA `(.L_x_17) ;  /* 0x0000000400181947 */ /* 0x000fea0003800000 */
[----:B------:R-:W-:-:S04]  /*0af0*/  LOP3.LUT P1, RZ, R13, 0x7fffffff, RZ, 0xc0, !PT ;  /* 0x7fffffff0dff7812 */ /* 0x000fc8000782c0ff */
[----:B------:R-:W-:-:S13]  /*0b00*/  PLOP3.LUT P0, PT, P0, P1, PT, 0x2f, 0xf2 ;  /* 0x0000000000f2781c */ /* 0x000fda0000702577 */
[----:B------:R-:W-:Y:S05]  /*0b10*/  @P0 BRA `(.L_x_18) ;  /* 0x0000000400000947 */ /* 0x000fea0003800000 */
[----:B------:R-:W-:Y:S02]  /*0b20*/  ISETP.GE.AND P0, PT, R15, RZ, PT ;  /* 0x000000ff0f00720c */ /* 0x000fe40003f06270 */
[----:B------:R-:W-:-:S11]  /*0b30*/  ISETP.GE.AND P1, PT, R14, RZ, PT ;  /* 0x000000ff0e00720c */ /* 0x000fd60003f26270 */
[----:B------:R-:W-:Y:S02]  /*0b40*/  @P0 IMAD.MOV.U32 R10, RZ, RZ, RZ ;  /* 0x000000ffff0a0224 */ /* 0x000fe400078e00ff */
[----:B------:R-:W-:Y:S01]  /*0b50*/  @!P0 FFMA R12, R0, 1.84467440737095516160e+19, RZ ;  /* 0x5f800000000c8823 */ /* 0x000fe200000000ff */
[----:B------:R-:W-:Y:S02]  /*0b60*/  @!P0 IMAD.MOV.U32 R10, RZ, RZ, -0x40 ;  /* 0xffffffc0ff0a8424 */ /* 0x000fe400078e00ff */
[----:B------:R-:W-:Y:S02]  /*0b70*/  @!P1 FFMA R13, R3, 1.84467440737095516160e+19, RZ ;  /* 0x5f800000030d9823 */ /* 0x000fe400000000ff */
[----:B------:R-:W-:-:S07]  /*0b80*/  @!P1 VIADD R10, R10, 0x40 ;  /* 0x000000400a0a9836 */ /* 0x000fce0000000000 */
.L_x_14:
[----:B------:R-:W-:Y:S01]  /*0b90*/  LEA R0, R11, 0xc0800000, 0x17 ;  /* 0xc08000000b007811 */ /* 0x000fe200078eb8ff */
[----:B------:R-:W-:Y:S04]  /*0ba0*/  BSSY.RECONVERGENT B2, `(.L_x_19) ;  /* 0x0000036000027945 */ /* 0x000fe80003800200 */
[----:B------:R-:W-:Y:S02]  /*0bb0*/  IMAD.IADD R14, R13, 0x1, -R0 ;  /* 0x000000010d0e7824 */ /* 0x000fe400078e0a00 */
[----:B------:R-:W-:Y:S02]  /*0bc0*/  VIADD R13, R16, 0xffffff81 ;  /* 0xffffff81100d7836 */ /* 0x000fe40000000000 */
[----:B------:R-:W0:Y:S01]  /*0bd0*/  MUFU.RCP R15, R14 ;  /* 0x0000000e000f7308 */ /* 0x000e220000001000 */
[----:B------:R-:W-:Y:S01]  /*0be0*/  FADD.FTZ R17, -R14, -RZ ;  /* 0x800000ff0e117221 */ /* 0x000fe20000010100 */
[C---:B------:R-:W-:Y:S01]  /*0bf0*/  IMAD R0, R13.reuse, -0x800000, R12 ;  /* 0xff8000000d007824 */ /* 0x040fe200078e020c */
[----:B------:R-:W-:-:S05]  /*0c00*/  IADD3 R13, PT, PT, R13, 0x7f, -R11 ;  /* 0x0000007f0d0d7810 */ /* 0x000fca0007ffe80b */
[----:B------:R-:W-:Y:S02]  /*0c10*/  IMAD.IADD R13, R13, 0x1, R10 ;  /* 0x000000010d0d7824 */ /* 0x000fe400078e020a */
[----:B0-----:R-:W-:-:S04]  /*0c20*/  FFMA R16, R15, R17, 1 ;  /* 0x3f8000000f107423 */ /* 0x001fc80000000011 */
[----:B------:R-:W-:-:S04]  /*0c30*/  FFMA R19, R15, R16, R15 ;  /* 0x000000100f137223 */ /* 0x000fc8000000000f */
[----:B------:R-:W-:-:S04]  /*0c40*/  FFMA R12, R0, R19, RZ ;  /* 0x00000013000c7223 */ /* 0x000fc800000000ff */
[----:B------:R-:W-:-:S04]  /*0c50*/  FFMA R15, R17, R12, R0 ;  /* 0x0000000c110f7223 */ /* 0x000fc80000000000 */
[----:B------:R-:W-:-:S04]  /*0c60*/  FFMA R16, R19, R15, R12 ;  /* 0x0000000f13107223 */ /* 0x000fc8000000000c */
[----:B------:R-:W-:-:S04]  /*0c70*/  FFMA R17, R17, R16, R0 ;  /* 0x0000001011117223 */ /* 0x000fc80000000000 */
[----:B------:R-:W-:-:S05]  /*0c80*/  FFMA R0, R19, R17, R16 ;  /* 0x0000001113007223 */ /* 0x000fca0000000010 */
[----:B------:R-:W-:-:S04]  /*0c90*/  SHF.R.U32.HI R11, RZ, 0x17, R0 ;  /* 0x00000017ff0b7819 */ /* 0x000fc80000011600 */
[----:B------:R-:W-:-:S05]  /*0ca0*/  LOP3.LUT R11, R11, 0xff, RZ, 0xc0, !PT ;  /* 0x000000ff0b0b7812 */ /* 0x000fca00078ec0ff */
[----:B------:R-:W-:-:S05]  /*0cb0*/  IMAD.IADD R14, R11, 0x1, R13 ;  /* 0x000000010b0e7824 */ /* 0x000fca00078e020d */
[----:B------:R-:W-:-:S04]  /*0cc0*/  IADD3 R10, PT, PT, R14, -0x1, RZ ;  /* 0xffffffff0e0a7810 */ /* 0x000fc80007ffe0ff */
[----:B------:R-:W-:-:S13]  /*0cd0*/  ISETP.GE.U32.AND P0, PT, R10, 0xfe, PT ;  /* 0x000000fe0a00780c */ /* 0x000fda0003f06070 */
[----:B------:R-:W-:Y:S05]  /*0ce0*/  @!P0 BRA `(.L_x_20) ;  /* 0x0000000000808947 */ /* 0x000fea0003800000 */
[----:B------:R-:W-:-:S13]  /*0cf0*/  ISETP.GT.AND P0, PT, R14, 0xfe, PT ;  /* 0x000000fe0e00780c */ /* 0x000fda0003f04270 */
[----:B------:R-:W-:Y:S05]  /*0d00*/  @P0 BRA `(.L_x_21) ;  /* 0x00000000006c0947 */ /* 0x000fea0003800000 */
[----:B------:R-:W-:-:S13]  /*0d10*/  ISETP.GE.AND P0, PT, R14, 0x1, PT ;  /* 0x000000010e00780c */ /* 0x000fda0003f06270 */
[----:B------:R-:W-:Y:S05]  /*0d20*/  @P0 BRA `(.L_x_22) ;  /* 0x0000000000740947 */ /* 0x000fea0003800000 */
[----:B------:R-:W-:Y:S02]  /*0d30*/  ISETP.GE.AND P0, PT, R14, -0x18, PT ;  /* 0xffffffe80e00780c */ /* 0x000fe40003f06270 */
[----:B------:R-:W-:-:S11]  /*0d40*/  LOP3.LUT R0, R0, 0x80000000, RZ, 0xc0, !PT ;  /* 0x8000000000007812 */ /* 0x000fd600078ec0ff */
[----:B------:R-:W-:Y:S05]  /*0d50*/  @!P0 BRA `(.L_x_22) ;  /* 0x0000000000688947 */ /* 0x000fea0003800000 */
[CCC-:B------:R-:W-:Y:S01]  /*0d60*/  FFMA.RZ R10, R19.reuse, R17.reuse, R16.reuse ;  /* 0x00000011130a7223 */ /* 0x1c0fe2000000c010 */
[C---:B------:R-:W-:Y:S02]  /*0d70*/  VIADD R13, R14.reuse, 0x20 ;  /* 0x000000200e0d7836 */ /* 0x040fe40000000000 */
[CCC-:B------:R-:W-:Y:S01]  /*0d80*/  FFMA.RM R11, R19.reuse, R17.reuse, R16.reuse ;  /* 0x00000011130b7223 */ /* 0x1c0fe20000004010 */
[----:B------:R-:W-:Y:S02]  /*0d90*/  ISETP.NE.AND P2, PT, R14, RZ, PT ;  /* 0x000000ff0e00720c */ /* 0x000fe40003f45270 */
[----:B------:R-:W-:Y:S01]  /*0da0*/  LOP3.LUT R12, R10, 0x7fffff, RZ, 0xc0, !PT ;  /* 0x007fffff0a0c7812 */ /* 0x000fe200078ec0ff */
[----:B------:R-:W-:Y:S01]  /*0db0*/  FFMA.RP R10, R19, R17, R16 ;  /* 0x00000011130a7223 */ /* 0x000fe20000008010 */
[----:B------:R-:W-:Y:S01]  /*0dc0*/  ISETP.NE.AND P1, PT, R14, RZ, PT ;  /* 0x000000ff0e00720c */ /* 0x000fe20003f25270 */
[----:B------:R-:W-:Y:S01]  /*0dd0*/  IMAD.MOV R14, RZ, RZ, -R14 ;  /* 0x000000ffff0e7224 */ /* 0x000fe200078e0a0e */
[----:B------:R-:W-:-:S02]  /*0de0*/  LOP3.LUT R12, R12, 0x800000, RZ, 0xfc, !PT ;  /* 0x008000000c0c7812 */ /* 0x000fc400078efcff */
[----:B------:R-:W-:Y:S02]  /*0df0*/  FSETP.NEU.FTZ.AND P0, PT, R10, R11, PT ;  /* 0x0000000b0a00720b */ /* 0x000fe40003f1d000 */
[----:B------:R-:W-:Y:S02]  /*0e00*/  SHF.L.U32 R13, R12, R13, RZ ;  /* 0x0000000d0c0d7219 */ /* 0x000fe400000006ff */
[----:B------:R-:W-:Y:S02]  /*0e10*/  SEL R11, R14, RZ, P2 ;  /* 0x000000ff0e0b7207 */ /* 0x000fe40001000000 */
[----:B------:R-:W-:Y:S02]  /*0e20*/  ISETP.NE.AND P1, PT, R13, RZ, P1 ;  /* 0x000000ff0d00720c */ /* 0x000fe40000f25270 */
[----:B------:R-:W-:Y:S02]  /*0e30*/  SHF.R.U32.HI R11, RZ, R11, R12 ;  /* 0x0000000bff0b7219 */ /* 0x000fe4000001160c */
[----:B------:R-:W-:-:S02]  /*0e40*/  PLOP3.LUT P0, PT, P0, P1, PT, 0xf8, 0x8f ;  /* 0x00000000008f781c */ /* 0x000fc40000703f70 */
[----:B------:R-:W-:Y:S02]  /*0e50*/  SHF.R.U32.HI R13, RZ, 0x1, R11 ;  /* 0x00000001ff0d7819 */ /* 0x000fe4000001160b */
[----:B------:R-:W-:-:S04]  /*0e60*/  SEL R10, RZ, 0x1, !P0 ;  /* 0x00000001ff0a7807 */ /* 0x000fc80004000000 */
[----:B------:R-:W-:-:S04]  /*0e70*/  LOP3.LUT R10, R10, 0x1, R13, 0xf8, !PT ;  /* 0x000000010a0a7812 */ /* 0x000fc800078ef80d */
[----:B------:R-:W-:-:S05]  /*0e80*/  LOP3.LUT R10, R10, R11, RZ, 0xc0, !PT ;  /* 0x0000000b0a0a7212 */ /* 0x000fca00078ec0ff */
[----:B------:R-:W-:-:S05]  /*0e90*/  IMAD.IADD R13, R13, 0x1, R10 ;  /* 0x000000010d0d7824 */ /* 0x000fca00078e020a */
[----:B------:R-:W-:Y:S01]  /*0ea0*/  LOP3.LUT R0, R13, R0, RZ, 0xfc, !PT ;  /* 0x000000000d007212 */ /* 0x000fe200078efcff */
[----:B------:R-:W-:Y:S06]  /*0eb0*/  BRA `(.L_x_22) ;  /* 0x0000000000107947 */ /* 0x000fec0003800000 */
.L_x_21:
[----:B------:R-:W-:-:S04]  /*0ec0*/  LOP3.LUT R0, R0, 0x80000000, RZ, 0xc0, !PT ;  /* 0x8000000000007812 */ /* 0x000fc800078ec0ff */
[----:B------:R-:W-:Y:S01]  /*0ed0*/  LOP3.LUT R0, R0, 0x7f800000, RZ, 0xfc, !PT ;  /* 0x7f80000000007812 */ /* 0x000fe200078efcff */
[----:B------:R-:W-:Y:S06]  /*0ee0*/  BRA `(.L_x_22) ;  /* 0x0000000000047947 */ /* 0x000fec0003800000 */
.L_x_20:
[----:B------:R-:W-:-:S07]  /*0ef0*/  IMAD R0, R13, 0x800000, R0 ;  /* 0x008000000d007824 */ /* 0x000fce00078e0200 */
.L_x_22:
[----:B------:R-:W-:Y:S05]  /*0f00*/  BSYNC.RECONVERGENT B2 ;  /* 0x0000000000027941 */ /* 0x000fea0003800200 */
.L_x_19:
[----:B------:R-:W-:Y:S05]  /*0f10*/  BRA `(.L_x_23) ;  /* 0x0000000000207947 */ /* 0x000fea0003800000 */
.L_x_18:
[----:B------:R-:W-:-:S04]  /*0f20*/  LOP3.LUT R0, R13, 0x80000000, R12, 0x48, !PT ;  /* 0x800000000d007812 */ /* 0x000fc800078e480c */
[----:B------:R-:W-:Y:S01]  /*0f30*/  LOP3.LUT R0, R0, 0x7f800000, RZ, 0xfc, !PT ;  /* 0x7f80000000007812 */ /* 0x000fe200078efcff */
[----:B------:R-:W-:Y:S06]  /*0f40*/  BRA `(.L_x_23) ;  /* 0x0000000000147947 */ /* 0x000fec0003800000 */
.L_x_17:
[----:B------:R-:W-:Y:S01]  /*0f50*/  LOP3.LUT R0, R13, 0x80000000, R12, 0x48, !PT ;  /* 0x800000000d007812 */ /* 0x000fe200078e480c */
[----:B------:R-:W-:Y:S06]  /*0f60*/  BRA `(.L_x_23) ;  /* 0x00000000000c7947 */ /* 0x000fec0003800000 */
.L_x_16:
[----:B------:R-:W0:Y:S01]  /*0f70*/  MUFU.RSQ R0, -QNAN ;  /* 0xffc0000000007908 */ /* 0x000e220000001400 */
[----:B------:R-:W-:Y:S05]  /*0f80*/  BRA `(.L_x_23) ;  /* 0x0000000000047947 */ /* 0x000fea0003800000 */
.L_x_15:
[----:B------:R-:W-:-:S07]  /*0f90*/  FADD.FTZ R0, R0, R3 ;  /* 0x0000000300007221 */ /* 0x000fce0000010000 */
.L_x_23:
[----:B------:R-:W-:Y:S05]  /*0fa0*/  BSYNC.RECONVERGENT B1 ;  /* 0x0000000000017941 */ /* 0x000fea0003800200 */
.L_x_13:
[----:B------:R-:W-:Y:S02]  /*0fb0*/  IMAD.MOV.U32 R10, RZ, RZ, R8 ;  /* 0x000000ffff0a7224 */ /* 0x000fe400078e0008 */
[----:B------:R-:W-:-:S04]  /*0fc0*/  IMAD.MOV.U32 R11, RZ, RZ, 0x0 ;  /* 0x00000000ff0b7424 */ /* 0x000fc800078e00ff */
[----:B0-----:R-:W-:Y:S05]  /*0fd0*/  RET.REL.NODEC R10 `(_Z14softmax_kernelPfS_ii) ;  /* 0xfffffff00a087950 */ /* 0x001fea0003c3ffff */
.L_x_24:
[----:B------:R-:W-:-:S00]  /*0fe0*/  BRA `(.L_x_24) ;  /* 0xfffffffc00fc7947 */ /* 0x000fc0000383ffff */
[----:B------:R-:W-:-:S00]  /*0ff0*/  NOP ;  /* 0x0000000000007918 */ /* 0x000fc00000000000 */
        /* <DEDUP_REMOVED lines=8> */
.L_x_31:


//--------------------- .text._Z17reduce_max_kernelPfS_ii --------------------------
	.section	.text._Z17reduce_max_kernelPfS_ii,"ax",@progbits
	.align	128
        .global         _Z17reduce_max_kernelPfS_ii
        .type           _Z17reduce_max_kernelPfS_ii,@function
        .size           _Z17reduce_max_kernelPfS_ii,(.L_x_33 - _Z17reduce_max_kernelPfS_ii)
        .other          _Z17reduce_max_kernelPfS_ii,@"STO_CUDA_ENTRY STV_DEFAULT"
_Z17reduce_max_kernelPfS_ii:
.text._Z17reduce_max_kernelPfS_ii:
[----:B------:R-:W-:Y:S01]  /*0000*/  LDC R1, c[0x0][0x37c] ;  /* 0x0000df00ff017b82 */ /* 0x000fe20000000800 */
[----:B------:R-:W0:Y:S07]  /*0010*/  S2R R7, SR_TID.X ;  /* 0x0000000000077919 */ /* 0x000e2e0000002100 */
[----:B------:R-:W0:Y:S01]  /*0020*/  S2UR UR4, SR_CTAID.X ;  /* 0x00000000000479c3 */ /* 0x000e220000002500 */
[----:B------:R-:W1:Y:S01]  /*0030*/  LDCU UR5, c[0x0][0x390] ;  /* 0x00007200ff0577ac */ /* 0x000e620008000800 */
[----:B------:R-:W2:Y:S06]  /*0040*/  LDCU.64 UR6, c[0x0][0x358] ;  /* 0x00006b00ff0677ac */ /* 0x000eac0008000a00 */
[----:B------:R-:W0:Y:S02]  /*0050*/  LDC R4, c[0x0][0x360] ;  /* 0x0000d800ff047b82 */ /* 0x000e240000000800 */
[----:B0-----:R-:W-:-:S05]  /*0060*/  IMAD R0, R4, UR4, R7 ;  /* 0x0000000404007c24 */ /* 0x001fca000f8e0207 */
[----:B-1----:R-:W-:-:S13]  /*0070*/  ISETP.GE.AND P0, PT, R0, UR5, PT ;  /* 0x0000000500007c0c */ /* 0x002fda000bf06270 */
[----:B------:R-:W0:Y:S08]  /*0080*/  @!P0 LDC R5, c[0x0][0x394] ;  /* 0x0000e500ff058b82 */ /* 0x000e300000000800 */
[----:B------:R-:W1:Y:S01]  /*0090*/  @!P0 LDC.64 R2, c[0x0][0x380] ;  /* 0x0000e000ff028b82 */ /* 0x000e620000000a00 */
[----:B0-----:R-:W-:Y:S02]  /*00a0*/  @!P0 IMAD R5, R0, R5, RZ ;  /* 0x0000000500058224 */ /* 0x001fe400078e02ff */
[----:B------:R-:W-:-:S02]  /*00b0*/  IMAD.MOV.U32 R0, RZ, RZ, -0x800000 ;  /* 0xff800000ff007424 */ /* 0x000fc400078e00ff */
[----:B-1----:R-:W-:-:S05]  /*00c0*/  @!P0 IMAD.WIDE R2, R5, 0x4, R2 ;  /* 0x0000000405028825 */ /* 0x002fca00078e0202 */
[----:B--2---:R-:W2:Y:S01]  /*00d0*/  @!P0 LDG.E R0, desc[UR6][R2.64] ;  /* 0x0000000602008981 */ /* 0x004ea2000c1e1900 */
[----:B------:R-:W0:Y:S01]  /*00e0*/  S2UR UR5, SR_CgaCtaId ;  /* 0x00000000000579c3 */ /* 0x000e220000008800 */
[----:B------:R-:W-:Y:S01]  /*00f0*/  UMOV UR4, 0x400 ;  /* 0x0000040000047882 */ /* 0x000fe20000000000 */
[----:B------:R-:W-:Y:S02]  /*0100*/  ISETP.GE.U32.AND P1, PT, R4, 0x2, PT ;  /* 0x000000020400780c */ /* 0x000fe40003f26070 */
[----:B------:R-:W-:Y:S01]  /*0110*/  ISETP.NE.AND P0, PT, R7, RZ, PT ;  /* 0x000000ff0700720c */ /* 0x000fe20003f05270 */
[----:B0-----:R-:W-:-:S06]  /*0120*/  ULEA UR4, UR5, UR4, 0x18 ;  /* 0x0000000405047291 */ /* 0x001fcc000f8ec0ff */
[----:B------:R-:W-:-:S05]  /*0130*/  LEA R5, R7, UR4, 0x2 ;  /* 0x0000000407057c11 */ /* 0x000fca000f8e10ff */
[----:B--2---:R0:W-:Y:S01]  /*0140*/  STS [R5], R0 ;  /* 0x0000000005007388 */ /* 0x0041e20000000800 */
[----:B------:R-:W-:Y:S06]  /*0150*/  BAR.SYNC.DEFER_BLOCKING 0x0 ;  /* 0x0000000000007b1d */ /* 0x000fec0000010000 */
[----:B------:R-:W-:Y:S05]  /*0160*/  @!P1 BRA `(.L_x_25) ;  /* 0x00000000002c9947 */ /* 0x000fea0003800000 */
.L_x_26:
[----:B------:R-:W-:-:S04]  /*0170*/  SHF.R.U32.HI R6, RZ, 0x1, R4 ;  /* 0x00000001ff067819 */ /* 0x000fc80000011604 */
[----:B------:R-:W-:-:S13]  /*0180*/  ISETP.GE.U32.AND P1, PT, R7, R6, PT ;  /* 0x000000060700720c */ /* 0x000fda0003f26070 */
[----:B------:R-:W-:Y:S01]  /*0190*/  @!P1 IMAD R2, R6, 0x4, R5 ;  /* 0x0000000406029824 */ /* 0x000fe200078e0205 */
[----:B0-----:R-:W-:Y:S04]  /*01a0*/  @!P1 LDS R0, [R5] ;  /* 0x0000000005009984 */ /* 0x001fe80000000800 */
[----:B------:R-:W0:Y:S02]  /*01b0*/  @!P1 LDS R3, [R2] ;  /* 0x0000000002039984 */ /* 0x000e240000000800 */
[----:B0-----:R-:W-:-:S05]  /*01c0*/  @!P1 FMNMX R0, R0, R3, !PT ;  /* 0x0000000300009209 */ /* 0x001fca0007800000 */
[----:B------:R1:W-:Y:S01]  /*01d0*/  @!P1 STS [R5], R0 ;  /* 0x0000000005009388 */ /* 0x0003e20000000800 */
[----:B------:R-:W-:Y:S01]  /*01e0*/  BAR.SYNC.DEFER_BLOCKING 0x0 ;  /* 0x0000000000007b1d */ /* 0x000fe20000010000 */
[----:B------:R-:W-:Y:S01]  /*01f0*/  ISETP.GT.U32.AND P1, PT, R4, 0x3, PT ;  /* 0x000000030400780c */ /* 0x000fe20003f24070 */
[----:B------:R-:W-:-:S12]  /*0200*/  IMAD.MOV.U32 R4, RZ, RZ, R6 ;  /* 0x000000ffff047224 */ /* 0x000fd800078e0006 */
[----:B-1----:R-:W-:Y:S05]  /*0210*/  @P1 BRA `(.L_x_26) ;  /* 0xfffffffc00d41947 */ /* 0x002fea000383ffff */
.L_x_25:
[----:B------:R-:W-:Y:S05]  /*0220*/  @P0 EXIT ;  /* 0x000000000000094d */ /* 0x000fea0003800000 */
[----:B------:R-:W1:Y:S01]  /*0230*/  S2UR UR5, SR_CgaCtaId ;  /* 0x00000000000579c3 */ /* 0x000e620000008800 */
[----:B------:R-:W-:-:S07]  /*0240*/  UMOV UR4, 0x400 ;  /* 0x0000040000047882 */ /* 0x000fce0000000000 */
[----:B------:R-:W2:Y:S01]  /*0250*/  LDC.64 R2, c[0x0][0x388] ;  /* 0x0000e200ff027b82 */ /* 0x000ea20000000a00 */
[----:B-1----:R-:W-:-:S09]  /*0260*/  ULEA UR4, UR5, UR4, 0x18 ;  /* 0x0000000405047291 */ /* 0x002fd2000f8ec0ff */
[----:B0-----:R-:W2:Y:S04]  /*0270*/  LDS R5, [UR4] ;  /* 0x00000004ff057984 */ /* 0x001ea80008000800 */
[----:B--2---:R-:W-:Y:S01]  /*0280*/  REDG.E.MAX.S32.STRONG.GPU desc[UR6][R2.64], R5 ;  /* 0x000000050200798e */ /* 0x004fe2000d12e306 */
[----:B------:R-:W-:Y:S05]  /*0290*/  EXIT ;  /* 0x000000000000794d */ /* 0x000fea0003800000 */
.L_x_27:
        /* <DEDUP_REMOVED lines=14> */
.L_x_33:


//--------------------- .text._Z17reduce_sum_kernelPfS_ii --------------------------
	.section	.text._Z17reduce_sum_kernelPfS_ii,"ax",@progbits
	.align	128
        .global         _Z17reduce_sum_kernelPfS_ii
        .type           _Z17reduce_sum_kernelPfS_ii,@function
        .size           _Z17reduce_sum_kernelPfS_ii,(.L_x_34 - _Z17reduce_sum_kernelPfS_ii)
        .other          _Z17reduce_sum_kernelPfS_ii,@"STO_CUDA_ENTRY STV_DEFAULT"
_Z17reduce_sum_kernelPfS_ii:
.text._Z17reduce_sum_kernelPfS_ii:
        /* <DEDUP_REMOVED lines=11> */
[----:B------:R-:W-:-:S02]  /*00b0*/  IMAD.MOV.U32 R0, RZ, RZ, RZ ;  /* 0x000000ffff007224 */ /* 0x000fc400078e00ff */
        /* <DEDUP_REMOVED lines=11> */
.L_x_29:
[----:B------:R-:W-:-:S04]  /*0170*/  SHF.R.U32.HI R6, RZ, 0x1, R4 ;  /* 0x00000001ff067819 */ /* 0x000fc80000011604 */
[----:B------:R-:W-:-:S13]  /*0180*/  ISETP.GE.U32.AND P1, PT, R7, R6, PT ;  /* 0x000000060700720c */ /* 0x000fda0003f26070 */
[----:B0-----:R-:W-:Y:S01]  /*0190*/  @!P1 IMAD R0, R6, 0x4, R5 ;  /* 0x0000000406009824 */ /* 0x001fe200078e0205 */
[----:B------:R-:W-:Y:S05]  /*01a0*/  @!P1 LDS R3, [R5] ;  /* 0x0000000005039984 */ /* 0x000fea0000000800 */
[----:B------:R-:W0:Y:S02]  /*01b0*/  @!P1 LDS R0, [R0] ;  /* 0x0000000000009984 */ /* 0x000e240000000800 */
[----:B0-----:R-:W-:-:S05]  /*01c0*/  @!P1 FADD R2, R0, R3 ;  /* 0x0000000300029221 */ /* 0x001fca0000000000 */
[----:B------:R1:W-:Y:S01]  /*01d0*/  @!P1 STS [R5], R2 ;  /* 0x0000000205009388 */ /* 0x0003e20000000800 */
[----:B------:R-:W-:Y:S01]  /*01e0*/  BAR.SYNC.DEFER_BLOCKING 0x0 ;  /* 0x0000000000007b1d */ /* 0x000fe20000010000 */
[----:B------:R-:W-:Y:S01]  /*01f0*/  ISETP.GT.U32.AND P1, PT, R4, 0x3, PT ;  /* 0x000000030400780c */ /* 0x000fe20003f24070 */
[----:B------:R-:W-:-:S12]  /*0200*/  IMAD.MOV.U32 R4, RZ, RZ, R6 ;  /* 0x000000ffff047224 */ /* 0x000fd800078e0006 */
[----:B-1----:R-:W-:Y:S05]  /*0210*/  @P1 BRA `(.L_x_29) ;  /* 0xfffffffc00d41947 */ /* 0x002fea000383ffff */
.L_x_28:
[----:B------:R-:W-:Y:S05]  /*0220*/  @P0 EXIT ;  /* 0x000000000000094d */ /* 0x000fea0003800000 */
[----:B------:R-:W1:Y:S01]  /*0230*/  S2UR UR5, SR_CgaCtaId ;  /* 0x00000000000579c3 */ /* 0x000e620000008800 */
[----:B------:R-:W-:-:S07]  /*0240*/  UMOV UR4, 0x400 ;  /* 0x0000040000047882 */ /* 0x000fce0000000000 */
[----:B------:R-:W2:Y:S01]  /*0250*/  LDC.64 R2, c[0x0][0x388] ;  /* 0x0000e200ff027b82 */ /* 0x000ea20000000a00 */
[----:B-1----:R-:W-:-:S09]  /*0260*/  ULEA UR4, UR5, UR4, 0x18 ;  /* 0x0000000405047291 */ /* 0x002fd2000f8ec0ff */
[----:B0-----:R-:W2:Y:S04]  /*0270*/  LDS R5, [UR4] ;  /* 0x00000004ff057984 */ /* 0x001ea80008000800 */
[----:B--2---:R-:W-:Y:S01]  /*0280*/  REDG.E.ADD.F32.FTZ.RN.STRONG.GPU desc[UR6][R2.64], R5 ;  /* 0x00000005020079a6 */ /* 0x004fe2000c12f306 */
[----:B------:R-:W-:Y:S05]  /*0290*/  EXIT ;  /* 0x000000000000794d */ /* 0x000fea0003800000 */
.L_x_30:
        /* <DEDUP_REMOVED lines=14> */
.L_x_34:


//--------------------- .nv.shared._Z14softmax_kernelPfS_ii --------------------------
	.section	.nv.shared._Z14softmax_kernelPfS_ii,"aw",@nobits
	.sectionflags	@""
	.align	16
.nv.shared._Z14softmax_kernelPfS_ii:
	.zero		2048


//--------------------- .nv.shared.reserved.0     --------------------------
	.section	.nv.shared.reserved.0,"aw",@nobits
	.weak		__nv_reservedSMEM_offset_0_alias
	.size		__nv_reservedSMEM_offset_0_alias, 0, 64
	.other		__nv_reservedSMEM_offset_0_alias,@"STO_CUDA_RESERVED_SHARED STV_DEFAULT"
__nv_reservedSMEM_offset_0_alias:
	.zero		0
	.zero		64


//--------------------- .nv.shared._Z17reduce_max_kernelPfS_ii --------------------------
	.section	.nv.shared._Z17reduce_max_kernelPfS_ii,"aw",@nobits
	.sectionflags	@""
	.align	16
	.zero		1024


//--------------------- .nv.shared._Z17reduce_sum_kernelPfS_ii --------------------------
	.section	.nv.shared._Z17reduce_sum_kernelPfS_ii,"aw",@nobits
	.sectionflags	@""
	.align	16
	.zero		1024


//--------------------- .nv.constant0._Z14softmax_kernelPfS_ii --------------------------
	.section	.nv.constant0._Z14softmax_kernelPfS_ii,"a",@progbits
	.sectionflags	@""
	.align	4
.nv.constant0._Z14softmax_kernelPfS_ii:
	.zero		920


//--------------------- .nv.constant0._Z17reduce_max_kernelPfS_ii --------------------------
	.section	.nv.constant0._Z17reduce_max_kernelPfS_ii,"a",@progbits
	.sectionflags	@""
	.align	4
.nv.constant0._Z17reduce_max_kernelPfS_ii:
	.zero		920


//--------------------- .nv.constant0._Z17reduce_sum_kernelPfS_ii --------------------------
	.section	.nv.constant0._Z17reduce_sum_kernelPfS_ii,"a",@progbits
	.sectionflags	@""
	.align	4
.nv.constant0._Z17reduce_sum_kernelPfS_ii:
	.zero		920


//--------------------- SYMBOLS --------------------------

	.type		.nv.reservedSmem.offset0,@object
	.size		.nv.reservedSmem.offset0,0x4
	.type		.nv.reservedSmem.cap,@object
	.size		.nv.reservedSmem.cap,0x4
